//
// Generated by NVIDIA NVVM Compiler
//
// Compiler Build ID: CL-36424714
// Cuda compilation tools, release 13.0, V13.0.88
// Based on NVVM 20.0.0
//

.version 9.0
.target sm_100
.address_size 64

	// .globl	_Z20vectorComplexComputePKfS0_Pfi

.visible .entry _Z20vectorComplexComputePKfS0_Pfi(
	.param .u64 .ptr .align 1 _Z20vectorComplexComputePKfS0_Pfi_param_0,
	.param .u64 .ptr .align 1 _Z20vectorComplexComputePKfS0_Pfi_param_1,
	.param .u64 .ptr .align 1 _Z20vectorComplexComputePKfS0_Pfi_param_2,
	.param .u32 _Z20vectorComplexComputePKfS0_Pfi_param_3
)
{
	.reg .pred 	%p<5>;
	.reg .b32 	%r<12>;
	.reg .b32 	%f<338>;
	.reg .b64 	%rd<11>;

	ld.param.u64 	%rd1, [_Z20vectorComplexComputePKfS0_Pfi_param_0];
	ld.param.u64 	%rd2, [_Z20vectorComplexComputePKfS0_Pfi_param_1];
	ld.param.u64 	%rd3, [_Z20vectorComplexComputePKfS0_Pfi_param_2];
	ld.param.u32 	%r2, [_Z20vectorComplexComputePKfS0_Pfi_param_3];
	mov.u32 	%r3, %ctaid.x;
	mov.u32 	%r4, %ntid.x;
	mov.u32 	%r5, %tid.x;
	mad.lo.s32 	%r1, %r3, %r4, %r5;
	setp.ge.s32 	%p1, %r1, %r2;
	@%p1 bra 	$L__BB0_2;
	cvta.to.global.u64 	%rd4, %rd3;
	cvta.to.global.u64 	%rd5, %rd1;
	cvta.to.global.u64 	%rd6, %rd2;
	mul.wide.s32 	%rd7, %r1, 4;
	add.s64 	%rd8, %rd5, %rd7;
	ld.global.f32 	%f1, [%rd8];
	add.s64 	%rd9, %rd6, %rd7;
	ld.global.f32 	%f2, [%rd9];
	mul.f32 	%f3, %f1, %f2;
	fma.rn.f32 	%f4, %f1, 0f3BBB989D, 0f3F000000;
	cvt.sat.f32.f32 	%f5, %f4;
	mov.f32 	%f6, 0f4B400001;
	mov.f32 	%f7, 0f437C0000;
	fma.rm.f32 	%f8, %f5, %f7, %f6;
	add.f32 	%f9, %f8, 0fCB40007F;
	neg.f32 	%f10, %f9;
	fma.rn.f32 	%f11, %f1, 0f3FB8AA3B, %f10;
	fma.rn.f32 	%f12, %f1, 0f32A57060, %f11;
	mov.b32 	%r6, %f8;
	shl.b32 	%r7, %r6, 23;
	mov.b32 	%f13, %r7;
	ex2.approx.ftz.f32 	%f14, %f12;
	mul.f32 	%f15, %f14, %f13;
	add.f32 	%f16, %f2, 0f3F800000;
	setp.lt.f32 	%p2, %f16, 0f00800000;
	mul.f32 	%f17, %f16, 0f4B000000;
	selp.f32 	%f18, %f17, %f16, %p2;
	selp.f32 	%f19, 0fC1B80000, 0f00000000, %p2;
	mov.b32 	%r8, %f18;
	add.s32 	%r9, %r8, -1059760811;
	and.b32  	%r10, %r9, -8388608;
	sub.s32 	%r11, %r8, %r10;
	mov.b32 	%f20, %r11;
	cvt.rn.f32.s32 	%f21, %r10;
	fma.rn.f32 	%f22, %f21, 0f34000000, %f19;
	add.f32 	%f23, %f20, 0fBF800000;
	fma.rn.f32 	%f24, %f23, 0fBE055027, 0f3E1039F6;
	fma.rn.f32 	%f25, %f24, %f23, 0fBDF8CDCC;
	fma.rn.f32 	%f26, %f25, %f23, 0f3E0F2955;
	fma.rn.f32 	%f27, %f26, %f23, 0fBE2AD8B9;
	fma.rn.f32 	%f28, %f27, %f23, 0f3E4CED0B;
	fma.rn.f32 	%f29, %f28, %f23, 0fBE7FFF22;
	fma.rn.f32 	%f30, %f29, %f23, 0f3EAAAA78;
	fma.rn.f32 	%f31, %f30, %f23, 0fBF000000;
	mul.f32 	%f32, %f23, %f31;
	fma.rn.f32 	%f33, %f32, %f23, %f23;
	fma.rn.f32 	%f34, %f22, 0f3F317218, %f33;
	setp.gt.u32 	%p3, %r8, 2139095039;
	fma.rn.f32 	%f35, %f18, 0f7F800000, 0f7F800000;
	selp.f32 	%f36, %f35, %f34, %p3;
	setp.eq.f32 	%p4, %f18, 0f00000000;
	selp.f32 	%f37, 0fFF800000, %f36, %p4;
	sqrt.rn.f32 	%f38, %f3;
	add.f32 	%f39, %f38, %f15;
	sub.f32 	%f40, %f39, %f37;
	sqrt.rn.f32 	%f41, %f40;
	add.f32 	%f42, %f41, %f15;
	sub.f32 	%f43, %f42, %f37;
	sqrt.rn.f32 	%f44, %f43;
	add.f32 	%f45, %f44, %f15;
	sub.f32 	%f46, %f45, %f37;
	sqrt.rn.f32 	%f47, %f46;
	add.f32 	%f48, %f47, %f15;
	sub.f32 	%f49, %f48, %f37;
	sqrt.rn.f32 	%f50, %f49;
	add.f32 	%f51, %f50, %f15;
	sub.f32 	%f52, %f51, %f37;
	sqrt.rn.f32 	%f53, %f52;
	add.f32 	%f54, %f53, %f15;
	sub.f32 	%f55, %f54, %f37;
	sqrt.rn.f32 	%f56, %f55;
	add.f32 	%f57, %f56, %f15;
	sub.f32 	%f58, %f57, %f37;
	sqrt.rn.f32 	%f59, %f58;
	add.f32 	%f60, %f59, %f15;
	sub.f32 	%f61, %f60, %f37;
	sqrt.rn.f32 	%f62, %f61;
	add.f32 	%f63, %f62, %f15;
	sub.f32 	%f64, %f63, %f37;
	sqrt.rn.f32 	%f65, %f64;
	add.f32 	%f66, %f65, %f15;
	sub.f32 	%f67, %f66, %f37;
	sqrt.rn.f32 	%f68, %f67;
	add.f32 	%f69, %f68, %f15;
	sub.f32 	%f70, %f69, %f37;
	sqrt.rn.f32 	%f71, %f70;
	add.f32 	%f72, %f71, %f15;
	sub.f32 	%f73, %f72, %f37;
	sqrt.rn.f32 	%f74, %f73;
	add.f32 	%f75, %f74, %f15;
	sub.f32 	%f76, %f75, %f37;
	sqrt.rn.f32 	%f77, %f76;
	add.f32 	%f78, %f77, %f15;
	sub.f32 	%f79, %f78, %f37;
	sqrt.rn.f32 	%f80, %f79;
	add.f32 	%f81, %f80, %f15;
	sub.f32 	%f82, %f81, %f37;
	sqrt.rn.f32 	%f83, %f82;
	add.f32 	%f84, %f83, %f15;
	sub.f32 	%f85, %f84, %f37;
	sqrt.rn.f32 	%f86, %f85;
	add.f32 	%f87, %f86, %f15;
	sub.f32 	%f88, %f87, %f37;
	sqrt.rn.f32 	%f89, %f88;
	add.f32 	%f90, %f89, %f15;
	sub.f32 	%f91, %f90, %f37;
	sqrt.rn.f32 	%f92, %f91;
	add.f32 	%f93, %f92, %f15;
	sub.f32 	%f94, %f93, %f37;
	sqrt.rn.f32 	%f95, %f94;
	add.f32 	%f96, %f95, %f15;
	sub.f32 	%f97, %f96, %f37;
	sqrt.rn.f32 	%f98, %f97;
	add.f32 	%f99, %f98, %f15;
	sub.f32 	%f100, %f99, %f37;
	sqrt.rn.f32 	%f101, %f100;
	add.f32 	%f102, %f101, %f15;
	sub.f32 	%f103, %f102, %f37;
	sqrt.rn.f32 	%f104, %f103;
	add.f32 	%f105, %f104, %f15;
	sub.f32 	%f106, %f105, %f37;
	sqrt.rn.f32 	%f107, %f106;
	add.f32 	%f108, %f107, %f15;
	sub.f32 	%f109, %f108, %f37;
	sqrt.rn.f32 	%f110, %f109;
	add.f32 	%f111, %f110, %f15;
	sub.f32 	%f112, %f111, %f37;
	sqrt.rn.f32 	%f113, %f112;
	add.f32 	%f114, %f113, %f15;
	sub.f32 	%f115, %f114, %f37;
	sqrt.rn.f32 	%f116, %f115;
	add.f32 	%f117, %f116, %f15;
	sub.f32 	%f118, %f117, %f37;
	sqrt.rn.f32 	%f119, %f118;
	add.f32 	%f120, %f119, %f15;
	sub.f32 	%f121, %f120, %f37;
	sqrt.rn.f32 	%f122, %f121;
	add.f32 	%f123, %f122, %f15;
	sub.f32 	%f124, %f123, %f37;
	sqrt.rn.f32 	%f125, %f124;
	add.f32 	%f126, %f125, %f15;
	sub.f32 	%f127, %f126, %f37;
	sqrt.rn.f32 	%f128, %f127;
	add.f32 	%f129, %f128, %f15;
	sub.f32 	%f130, %f129, %f37;
	sqrt.rn.f32 	%f131, %f130;
	add.f32 	%f132, %f131, %f15;
	sub.f32 	%f133, %f132, %f37;
	sqrt.rn.f32 	%f134, %f133;
	add.f32 	%f135, %f134, %f15;
	sub.f32 	%f136, %f135, %f37;
	sqrt.rn.f32 	%f137, %f136;
	add.f32 	%f138, %f137, %f15;
	sub.f32 	%f139, %f138, %f37;
	sqrt.rn.f32 	%f140, %f139;
	add.f32 	%f141, %f140, %f15;
	sub.f32 	%f142, %f141, %f37;
	sqrt.rn.f32 	%f143, %f142;
	add.f32 	%f144, %f143, %f15;
	sub.f32 	%f145, %f144, %f37;
	sqrt.rn.f32 	%f146, %f145;
	add.f32 	%f147, %f146, %f15;
	sub.f32 	%f148, %f147, %f37;
	sqrt.rn.f32 	%f149, %f148;
	add.f32 	%f150, %f149, %f15;
	sub.f32 	%f151, %f150, %f37;
	sqrt.rn.f32 	%f152, %f151;
	add.f32 	%f153, %f152, %f15;
	sub.f32 	%f154, %f153, %f37;
	sqrt.rn.f32 	%f155, %f154;
	add.f32 	%f156, %f155, %f15;
	sub.f32 	%f157, %f156, %f37;
	sqrt.rn.f32 	%f158, %f157;
	add.f32 	%f159, %f158, %f15;
	sub.f32 	%f160, %f159, %f37;
	sqrt.rn.f32 	%f161, %f160;
	add.f32 	%f162, %f161, %f15;
	sub.f32 	%f163, %f162, %f37;
	sqrt.rn.f32 	%f164, %f163;
	add.f32 	%f165, %f164, %f15;
	sub.f32 	%f166, %f165, %f37;
	sqrt.rn.f32 	%f167, %f166;
	add.f32 	%f168, %f167, %f15;
	sub.f32 	%f169, %f168, %f37;
	sqrt.rn.f32 	%f170, %f169;
	add.f32 	%f171, %f170, %f15;
	sub.f32 	%f172, %f171, %f37;
	sqrt.rn.f32 	%f173, %f172;
	add.f32 	%f174, %f173, %f15;
	sub.f32 	%f175, %f174, %f37;
	sqrt.rn.f32 	%f176, %f175;
	add.f32 	%f177, %f176, %f15;
	sub.f32 	%f178, %f177, %f37;
	sqrt.rn.f32 	%f179, %f178;
	add.f32 	%f180, %f179, %f15;
	sub.f32 	%f181, %f180, %f37;
	sqrt.rn.f32 	%f182, %f181;
	add.f32 	%f183, %f182, %f15;
	sub.f32 	%f184, %f183, %f37;
	sqrt.rn.f32 	%f185, %f184;
	add.f32 	%f186, %f185, %f15;
	sub.f32 	%f187, %f186, %f37;
	sqrt.rn.f32 	%f188, %f187;
	add.f32 	%f189, %f188, %f15;
	sub.f32 	%f190, %f189, %f37;
	sqrt.rn.f32 	%f191, %f190;
	add.f32 	%f192, %f191, %f15;
	sub.f32 	%f193, %f192, %f37;
	sqrt.rn.f32 	%f194, %f193;
	add.f32 	%f195, %f194, %f15;
	sub.f32 	%f196, %f195, %f37;
	sqrt.rn.f32 	%f197, %f196;
	add.f32 	%f198, %f197, %f15;
	sub.f32 	%f199, %f198, %f37;
	sqrt.rn.f32 	%f200, %f199;
	add.f32 	%f201, %f200, %f15;
	sub.f32 	%f202, %f201, %f37;
	sqrt.rn.f32 	%f203, %f202;
	add.f32 	%f204, %f203, %f15;
	sub.f32 	%f205, %f204, %f37;
	sqrt.rn.f32 	%f206, %f205;
	add.f32 	%f207, %f206, %f15;
	sub.f32 	%f208, %f207, %f37;
	sqrt.rn.f32 	%f209, %f208;
	add.f32 	%f210, %f209, %f15;
	sub.f32 	%f211, %f210, %f37;
	sqrt.rn.f32 	%f212, %f211;
	add.f32 	%f213, %f212, %f15;
	sub.f32 	%f214, %f213, %f37;
	sqrt.rn.f32 	%f215, %f214;
	add.f32 	%f216, %f215, %f15;
	sub.f32 	%f217, %f216, %f37;
	sqrt.rn.f32 	%f218, %f217;
	add.f32 	%f219, %f218, %f15;
	sub.f32 	%f220, %f219, %f37;
	sqrt.rn.f32 	%f221, %f220;
	add.f32 	%f222, %f221, %f15;
	sub.f32 	%f223, %f222, %f37;
	sqrt.rn.f32 	%f224, %f223;
	add.f32 	%f225, %f224, %f15;
	sub.f32 	%f226, %f225, %f37;
	sqrt.rn.f32 	%f227, %f226;
	add.f32 	%f228, %f227, %f15;
	sub.f32 	%f229, %f228, %f37;
	sqrt.rn.f32 	%f230, %f229;
	add.f32 	%f231, %f230, %f15;
	sub.f32 	%f232, %f231, %f37;
	sqrt.rn.f32 	%f233, %f232;
	add.f32 	%f234, %f233, %f15;
	sub.f32 	%f235, %f234, %f37;
	sqrt.rn.f32 	%f236, %f235;
	add.f32 	%f237, %f236, %f15;
	sub.f32 	%f238, %f237, %f37;
	sqrt.rn.f32 	%f239, %f238;
	add.f32 	%f240, %f239, %f15;
	sub.f32 	%f241, %f240, %f37;
	sqrt.rn.f32 	%f242, %f241;
	add.f32 	%f243, %f242, %f15;
	sub.f32 	%f244, %f243, %f37;
	sqrt.rn.f32 	%f245, %f244;
	add.f32 	%f246, %f245, %f15;
	sub.f32 	%f247, %f246, %f37;
	sqrt.rn.f32 	%f248, %f247;
	add.f32 	%f249, %f248, %f15;
	sub.f32 	%f250, %f249, %f37;
	sqrt.rn.f32 	%f251, %f250;
	add.f32 	%f252, %f251, %f15;
	sub.f32 	%f253, %f252, %f37;
	sqrt.rn.f32 	%f254, %f253;
	add.f32 	%f255, %f254, %f15;
	sub.f32 	%f256, %f255, %f37;
	sqrt.rn.f32 	%f257, %f256;
	add.f32 	%f258, %f257, %f15;
	sub.f32 	%f259, %f258, %f37;
	sqrt.rn.f32 	%f260, %f259;
	add.f32 	%f261, %f260, %f15;
	sub.f32 	%f262, %f261, %f37;
	sqrt.rn.f32 	%f263, %f262;
	add.f32 	%f264, %f263, %f15;
	sub.f32 	%f265, %f264, %f37;
	sqrt.rn.f32 	%f266, %f265;
	add.f32 	%f267, %f266, %f15;
	sub.f32 	%f268, %f267, %f37;
	sqrt.rn.f32 	%f269, %f268;
	add.f32 	%f270, %f269, %f15;
	sub.f32 	%f271, %f270, %f37;
	sqrt.rn.f32 	%f272, %f271;
	add.f32 	%f273, %f272, %f15;
	sub.f32 	%f274, %f273, %f37;
	sqrt.rn.f32 	%f275, %f274;
	add.f32 	%f276, %f275, %f15;
	sub.f32 	%f277, %f276, %f37;
	sqrt.rn.f32 	%f278, %f277;
	add.f32 	%f279, %f278, %f15;
	sub.f32 	%f280, %f279, %f37;
	sqrt.rn.f32 	%f281, %f280;
	add.f32 	%f282, %f281, %f15;
	sub.f32 	%f283, %f282, %f37;
	sqrt.rn.f32 	%f284, %f283;
	add.f32 	%f285, %f284, %f15;
	sub.f32 	%f286, %f285, %f37;
	sqrt.rn.f32 	%f287, %f286;
	add.f32 	%f288, %f287, %f15;
	sub.f32 	%f289, %f288, %f37;
	sqrt.rn.f32 	%f290, %f289;
	add.f32 	%f291, %f290, %f15;
	sub.f32 	%f292, %f291, %f37;
	sqrt.rn.f32 	%f293, %f292;
	add.f32 	%f294, %f293, %f15;
	sub.f32 	%f295, %f294, %f37;
	sqrt.rn.f32 	%f296, %f295;
	add.f32 	%f297, %f296, %f15;
	sub.f32 	%f298, %f297, %f37;
	sqrt.rn.f32 	%f299, %f298;
	add.f32 	%f300, %f299, %f15;
	sub.f32 	%f301, %f300, %f37;
	sqrt.rn.f32 	%f302, %f301;
	add.f32 	%f303, %f302, %f15;
	sub.f32 	%f304, %f303, %f37;
	sqrt.rn.f32 	%f305, %f304;
	add.f32 	%f306, %f305, %f15;
	sub.f32 	%f307, %f306, %f37;
	sqrt.rn.f32 	%f308, %f307;
	add.f32 	%f309, %f308, %f15;
	sub.f32 	%f310, %f309, %f37;
	sqrt.rn.f32 	%f311, %f310;
	add.f32 	%f312, %f311, %f15;
	sub.f32 	%f313, %f312, %f37;
	sqrt.rn.f32 	%f314, %f313;
	add.f32 	%f315, %f314, %f15;
	sub.f32 	%f316, %f315, %f37;
	sqrt.rn.f32 	%f317, %f316;
	add.f32 	%f318, %f317, %f15;
	sub.f32 	%f319, %f318, %f37;
	sqrt.rn.f32 	%f320, %f319;
	add.f32 	%f321, %f320, %f15;
	sub.f32 	%f322, %f321, %f37;
	sqrt.rn.f32 	%f323, %f322;
	add.f32 	%f324, %f323, %f15;
	sub.f32 	%f325, %f324, %f37;
	sqrt.rn.f32 	%f326, %f325;
	add.f32 	%f327, %f326, %f15;
	sub.f32 	%f328, %f327, %f37;
	sqrt.rn.f32 	%f329, %f328;
	add.f32 	%f330, %f329, %f15;
	sub.f32 	%f331, %f330, %f37;
	sqrt.rn.f32 	%f332, %f331;
	add.f32 	%f333, %f332, %f15;
	sub.f32 	%f334, %f333, %f37;
	sqrt.rn.f32 	%f335, %f334;
	add.f32 	%f336, %f335, %f15;
	sub.f32 	%f337, %f336, %f37;
	add.s64 	%rd10, %rd4, %rd7;
	st.global.f32 	[%rd10], %f337;
$L__BB0_2:
	ret;

}


// ===== COMPILED SASS (sm_100) =====

	.target	sm_100

	.elftype	@"ET_EXEC"


//--------------------- .note.nv.tkinfo           --------------------------
	.section	.note.nv.tkinfo,"",@"SHT_NOTE"
	.sectionflags	@"SHF_NOTE_NV_TKINFO"
	.tkinfo
        /*0018*/ 	.word	0x00000002
        /*0030*/ 	.string	""
        /*0030*/ 	.string	"ptxas"
        /*0030*/ 	.string	"Cuda compilation tools, release 13.0, V13.0.88"
        /*0030*/ 	.string	"Build cuda_13.0.r13.0/compiler.36424714_0"
        /*0030*/ 	.string	"-arch sm_100 -m 64 "



//--------------------- .note.nv.cuinfo           --------------------------
	.section	.note.nv.cuinfo,"",@"SHT_NOTE"
	.sectionflags	@"SHF_NOTE_NV_CUINFO"
        /*0018*/ 	.short	0x0002
        /*001a*/ 	.short	0x0064
        /*001c*/ 	.short	0x0082
	.zero		2


//--------------------- .nv.info                  --------------------------
	.section	.nv.info,"",@"SHT_CUDA_INFO"
	.align	4


	//----- nvinfo : EIATTR_REGCOUNT
	.align		4
        /*0000*/ 	.byte	0x04, 0x2f
        /*0002*/ 	.short	(.L_1 - .L_0)
	.align		4
.L_0:
        /*0004*/ 	.word	index@(_Z20vectorComplexComputePKfS0_Pfi)
        /*0008*/ 	.word	0x00000010


	//----- nvinfo : EIATTR_FRAME_SIZE
	.align		4
.L_1:
        /*000c*/ 	.byte	0x04, 0x11
        /*000e*/ 	.short	(.L_3 - .L_2)
	.align		4
.L_2:
        /*0010*/ 	.word	index@($__internal_0_$__cuda_sm20_sqrt_rn_f32_slowpath)
        /*0014*/ 	.word	0x00000000


	//----- nvinfo : EIATTR_FRAME_SIZE
	.align		4
.L_3:
        /*0018*/ 	.byte	0x04, 0x11
        /*001a*/ 	.short	(.L_5 - .L_4)
	.align		4
.L_4:
        /*001c*/ 	.word	index@(_Z20vectorComplexComputePKfS0_Pfi)
        /*0020*/ 	.word	0x00000000


	//----- nvinfo : EIATTR_MIN_STACK_SIZE
	.align		4
.L_5:
        /*0024*/ 	.byte	0x04, 0x12
        /*0026*/ 	.short	(.L_7 - .L_6)
	.align		4
.L_6:
        /*0028*/ 	.word	index@(_Z20vectorComplexComputePKfS0_Pfi)
        /*002c*/ 	.word	0x00000000
.L_7:


//--------------------- .nv.compat                --------------------------
	.section	.nv.compat,"",@"SHT_CUDA_COMPAT_INFO"
	.align	4
        /*0000*/ 	.byte	0x02, 0x09, 0x00, 0x00, 0x02, 0x02, 0x01, 0x00, 0x02, 0x05, 0x05, 0x00, 0x03, 0x07, 0x01, 0x01
        /*0010*/ 	.byte	0x02, 0x03, 0x00, 0x00, 0x02, 0x06, 0x01, 0x00, 0x04, 0x0b, 0x08, 0x00, 0x01, 0x00, 0x00, 0x00
        /*0020*/ 	.byte	0x00, 0x00, 0x00, 0x00


//--------------------- .nv.info._Z20vectorComplexComputePKfS0_Pfi --------------------------
	.section	.nv.info._Z20vectorComplexComputePKfS0_Pfi,"",@"SHT_CUDA_INFO"
	.sectionflags	@""
	.align	4


	//----- nvinfo : EIATTR_CUDA_API_VERSION
	.align		4
        /*0000*/ 	.byte	0x04, 0x37
        /*0002*/ 	.short	(.L_9 - .L_8)
.L_8:
        /*0004*/ 	.word	0x00000082


	//----- nvinfo : EIATTR_KPARAM_INFO
	.align		4
.L_9:
        /*0008*/ 	.byte	0x04, 0x17
        /*000a*/ 	.short	(.L_11 - .L_10)
.L_10:
        /*000c*/ 	.word	0x00000000
        /*0010*/ 	.short	0x0003
        /*0012*/ 	.short	0x0018
        /*0014*/ 	.byte	0x00, 0xf0, 0x11, 0x00


	//----- nvinfo : EIATTR_KPARAM_INFO
	.align		4
.L_11:
        /*0018*/ 	.byte	0x04, 0x17
        /*001a*/ 	.short	(.L_13 - .L_12)
.L_12:
        /*001c*/ 	.word	0x00000000
        /*0020*/ 	.short	0x0002
        /*0022*/ 	.short	0x0010
        /*0024*/ 	.byte	0x00, 0xf5, 0x21, 0x00


	//----- nvinfo : EIATTR_KPARAM_INFO
	.align		4
.L_13:
        /*0028*/ 	.byte	0x04, 0x17
        /*002a*/ 	.short	(.L_15 - .L_14)
.L_14:
        /*002c*/ 	.word	0x00000000
        /*0030*/ 	.short	0x0001
        /*0032*/ 	.short	0x0008
        /*0034*/ 	.byte	0x00, 0xf5, 0x21, 0x00


	//----- nvinfo : EIATTR_KPARAM_INFO
	.align		4
.L_15:
        /*0038*/ 	.byte	0x04, 0x17
        /*003a*/ 	.short	(.L_17 - .L_16)
.L_16:
        /*003c*/ 	.word	0x00000000
        /*0040*/ 	.short	0x0000
        /*0042*/ 	.short	0x0000
        /*0044*/ 	.byte	0x00, 0xf5, 0x21, 0x00


	//----- nvinfo : EIATTR_SPARSE_MMA_MASK
	.align		4
.L_17:
        /*0048*/ 	.byte	0x03, 0x50
        /*004a*/ 	.short	0x0000


	//----- nvinfo : EIATTR_MAXREG_COUNT
	.align		4
        /*004c*/ 	.byte	0x03, 0x1b
        /*004e*/ 	.short	0x00ff


	//----- nvinfo : EIATTR_MERCURY_ISA_VERSION
	.align		4
        /*0050*/ 	.byte	0x03, 0x5f
        /*0052*/ 	.short	0x0101


	//----- nvinfo : EIATTR_VRC_CTA_INIT_COUNT
	.align		4
        /*0054*/ 	.byte	0x02, 0x4a
	.zero		1
	.zero		1


	//----- nvinfo : EIATTR_EXIT_INSTR_OFFSETS
	.align		4
        /*0058*/ 	.byte	0x04, 0x1c
        /*005a*/ 	.short	(.L_19 - .L_18)


	//   ....[0]....
.L_18:
        /*005c*/ 	.word	0x00000070


	//   ....[1]....
        /*0060*/ 	.word	0x00006780


	//----- nvinfo : EIATTR_CRS_STACK_SIZE
	.align		4
.L_19:
        /*0064*/ 	.byte	0x04, 0x1e
        /*0066*/ 	.short	(.L_21 - .L_20)
.L_20:
        /*0068*/ 	.word	0x00000000


	//----- nvinfo : EIATTR_CBANK_PARAM_SIZE
	.align		4
.L_21:
        /*006c*/ 	.byte	0x03, 0x19
        /*006e*/ 	.short	0x001c


	//----- nvinfo : EIATTR_PARAM_CBANK
	.align		4
        /*0070*/ 	.byte	0x04, 0x0a
        /*0072*/ 	.short	(.L_23 - .L_22)
	.align		4
.L_22:
        /*0074*/ 	.word	index@(.nv.constant0._Z20vectorComplexComputePKfS0_Pfi)
        /*0078*/ 	.short	0x0380
        /*007a*/ 	.short	0x001c


	//----- nvinfo : EIATTR_SW_WAR
	.align		4
.L_23:
        /*007c*/ 	.byte	0x04, 0x36
        /*007e*/ 	.short	(.L_25 - .L_24)
.L_24:
        /*0080*/ 	.word	0x00000008
.L_25:


//--------------------- .nv.callgraph             --------------------------
	.section	.nv.callgraph,"",@"SHT_CUDA_CALLGRAPH"
	.align	4
	.sectionentsize	8
	.align		4
        /*0000*/ 	.word	0x00000000
	.align		4
        /*0004*/ 	.word	0xffffffff
	.align		4
        /*0008*/ 	.word	0x00000000
	.align		4
        /*000c*/ 	.word	0xfffffffe
	.align		4
        /*0010*/ 	.word	0x00000000
	.align		4
        /*0014*/ 	.word	0xfffffffd
	.align		4
        /*0018*/ 	.word	0x00000000
	.align		4
        /*001c*/ 	.word	0xfffffffc


//--------------------- .text._Z20vectorComplexComputePKfS0_Pfi --------------------------
	.section	.text._Z20vectorComplexComputePKfS0_Pfi,"ax",@progbits
	.align	128
        .global         _Z20vectorComplexComputePKfS0_Pfi
        .type           _Z20vectorComplexComputePKfS0_Pfi,@function
        .size           _Z20vectorComplexComputePKfS0_Pfi,(.L_x_302 - _Z20vectorComplexComputePKfS0_Pfi)
        .other          _Z20vectorComplexComputePKfS0_Pfi,@"STO_CUDA_ENTRY STV_DEFAULT"
_Z20vectorComplexComputePKfS0_Pfi:
.text._Z20vectorComplexComputePKfS0_Pfi:
[----:B------:R-:W-:Y:S01]  /*0000*/  LDC R1, c[0x0][0x37c] ;  /* 0x0000df00ff017b82 */ /* 0x000fe20000000800 */
[----:B------:R-:W0:Y:S07]  /*0010*/  S2R R3, SR_TID.X ;  /* 0x0000000000037919 */ /* 0x000e2e0000002100 */
[----:B------:R-:W0:Y:S01]  /*0020*/  S2UR UR4, SR_CTAID.X ;  /* 0x00000000000479c3 */ /* 0x000e220000002500 */
[----:B------:R-:W1:Y:S07]  /*0030*/  LDCU UR5, c[0x0][0x398] ;  /* 0x00007300ff0577ac */ /* 0x000e6e0008000800 */
[----:B------:R-:W0:Y:S02]  /*0040*/  LDC R2, c[0x0][0x360] ;  /* 0x0000d800ff027b82 */ /* 0x000e240000000800 */
[----:B0-----:R-:W-:-:S05]  /*0050*/  IMAD R2, R2, UR4, R3 ;  /* 0x0000000402027c24 */ /* 0x001fca000f8e0203 */
[----:B-1----:R-:W-:-:S13]  /*0060*/  ISETP.GE.AND P0, PT, R2, UR5, PT ;  /* 0x0000000502007c0c */ /* 0x002fda000bf06270 */
[----:B------:R-:W-:Y:S05]  /*0070*/  @P0 EXIT ;  /* 0x000000000000094d */ /* 0x000fea0003800000 */
[----:B------:R-:W0:Y:S01]  /*0080*/  LDC.64 R6, c[0x0][0x388] ;  /* 0x0000e200ff067b82 */ /* 0x000e220000000a00 */
[----:B------:R-:W1:Y:S07]  /*0090*/  LDCU.64 UR4, c[0x0][0x358] ;  /* 0x00006b00ff0477ac */ /* 0x000e6e0008000a00 */
[----:B------:R-:W2:Y:S01]  /*00a0*/  LDC.64 R4, c[0x0][0x380] ;  /* 0x0000e000ff047b82 */ /* 0x000ea20000000a00 */
[----:B0-----:R-:W-:-:S06]  /*00b0*/  IMAD.WIDE R6, R2, 0x4, R6 ;  /* 0x0000000402067825 */ /* 0x001fcc00078e0206 */
[----:B-1----:R0:W3:Y:S01]  /*00c0*/  LDG.E R7, desc[UR4][R6.64] ;  /* 0x0000000406077981 */ /* 0x0020e2000c1e1900 */
[----:B--2---:R-:W-:-:S06]  /*00d0*/  IMAD.WIDE R4, R2, 0x4, R4 ;  /* 0x0000000402047825 */ /* 0x004fcc00078e0204 */
[----:B------:R-:W2:Y:S01]  /*00e0*/  LDG.E R4, desc[UR4][R4.64] ;  /* 0x0000000404047981 */ /* 0x000ea2000c1e1900 */
[----:B------:R-:W-:Y:S01]  /*00f0*/  HFMA2 R11, -RZ, RZ, 1.5048828125, 33.21875 ;  /* 0x3e055027ff0b7431 */ /* 0x000fe200000001ff */
[----:B------:R-:W-:Y:S01]  /*0100*/  MOV R13, 0x7f800000 ;  /* 0x7f800000000d7802 */ /* 0x000fe20000000f00 */
[----:B0-----:R-:W-:Y:S01]  /*0110*/  HFMA2 R6, -RZ, RZ, 3.7421875, 0 ;  /* 0x437c0000ff067431 */ /* 0x001fe200000001ff */
[----:B------:R-:W-:Y:S01]  /*0120*/  BSSY.RECONVERGENT B0, `(.L_x_0) ;  /* 0x0000030000007945 */ /* 0x000fe20003800200 */
[----:B---3--:R-:W-:-:S05]  /*0130*/  FADD R0, R7, 1 ;  /* 0x3f80000007007421 */ /* 0x008fca0000000000 */
[----:B------:R-:W-:Y:S01]  /*0140*/  FSETP.GEU.AND P0, PT, R0, 1.175494350822287508e-38, PT ;  /* 0x008000000000780b */ /* 0x000fe20003f0e000 */
[----:B--2---:R-:W-:-:S12]  /*0150*/  FMUL R7, R4, R7 ;  /* 0x0000000704077220 */ /* 0x004fd80000400000 */
[----:B------:R-:W-:-:S05]  /*0160*/  @!P0 FMUL R0, R0, 8388608 ;  /* 0x4b00000000008820 */ /* 0x000fca0000400000 */
[C---:B------:R-:W-:Y:S02]  /*0170*/  IADD3 R3, PT, PT, R0.reuse, -0x3f2aaaab, RZ ;  /* 0xc0d5555500037810 */ /* 0x040fe40007ffe0ff */
[----:B------:R-:W-:Y:S02]  /*0180*/  FSETP.NEU.AND P1, PT, R0, RZ, PT ;  /* 0x000000ff0000720b */ /* 0x000fe40003f2d000 */
[----:B------:R-:W-:-:S04]  /*0190*/  LOP3.LUT R9, R3, 0xff800000, RZ, 0xc0, !PT ;  /* 0xff80000003097812 */ /* 0x000fc800078ec0ff */
[-C--:B------:R-:W-:Y:S02]  /*01a0*/  IADD3 R3, PT, PT, R0, -R9.reuse, RZ ;  /* 0x8000000900037210 */ /* 0x080fe40007ffe0ff */
[----:B------:R-:W-:-:S03]  /*01b0*/  I2FP.F32.S32 R9, R9 ;  /* 0x0000000900097245 */ /* 0x000fc60000201400 */
[----:B------:R-:W-:-:S04]  /*01c0*/  FADD R8, R3, -1 ;  /* 0xbf80000003087421 */ /* 0x000fc80000000000 */
[----:B------:R-:W-:Y:S01]  /*01d0*/  FFMA R3, R8, -R11, 0.14084610342979431152 ;  /* 0x3e1039f608037423 */ /* 0x000fe2000000080b */
[----:B------:R-:W-:-:S03]  /*01e0*/  MOV R11, 0x3bbb989d ;  /* 0x3bbb989d000b7802 */ /* 0x000fc60000000f00 */
[----:B------:R-:W-:-:S04]  /*01f0*/  FFMA R3, R8, R3, -0.12148627638816833496 ;  /* 0xbdf8cdcc08037423 */ /* 0x000fc80000000003 */
[----:B------:R-:W-:Y:S01]  /*0200*/  FFMA R5, R8, R3, 0.13980610668659210205 ;  /* 0x3e0f295508057423 */ /* 0x000fe20000000003 */
[----:B------:R-:W-:-:S03]  /*0210*/  FFMA.SAT R3, R4, R11, 0.5 ;  /* 0x3f00000004037423 */ /* 0x000fc6000000200b */
[C---:B------:R-:W-:Y:S01]  /*0220*/  FFMA R5, R8.reuse, R5, -0.16684235632419586182 ;  /* 0xbe2ad8b908057423 */ /* 0x040fe20000000005 */
[----:B------:R-:W-:Y:S01]  /*0230*/  FFMA.RM R3, R3, R6, 12582913 ;  /* 0x4b40000103037423 */ /* 0x000fe20000004006 */
[----:B------:R-:W-:Y:S02]  /*0240*/  FSEL R6, RZ, -23, P0 ;  /* 0xc1b80000ff067808 */ /* 0x000fe40000000000 */
[----:B------:R-:W-:Y:S01]  /*0250*/  FFMA R11, R8, R5, 0.20012299716472625732 ;  /* 0x3e4ced0b080b7423 */ /* 0x000fe20000000005 */
[----:B------:R-:W-:Y:S01]  /*0260*/  FADD R5, R3, -12583039 ;  /* 0xcb40007f03057421 */ /* 0x000fe20000000000 */
[----:B------:R-:W-:Y:S01]  /*0270*/  ISETP.GT.U32.AND P0, PT, R0, 0x7f7fffff, PT ;  /* 0x7f7fffff0000780c */ /* 0x000fe20003f04070 */
[----:B------:R-:W-:Y:S01]  /*0280*/  FFMA R6, R9, 1.1920928955078125e-07, R6 ;  /* 0x3400000009067823 */ /* 0x000fe20000000006 */
[----:B------:R-:W-:Y:S01]  /*0290*/  FFMA R11, R8, R11, -0.24999669194221496582 ;  /* 0xbe7fff22080b7423 */ /* 0x000fe2000000000b */
[----:B------:R-:W-:Y:S01]  /*02a0*/  FFMA R5, R4, 1.4426950216293334961, -R5 ;  /* 0x3fb8aa3b04057823 */ /* 0x000fe20000000805 */
[----:B------:R-:W-:-:S02]  /*02b0*/  IADD3 R9, PT, PT, R7, -0xd000000, RZ ;  /* 0xf300000007097810 */ /* 0x000fc40007ffe0ff */
[----:B------:R-:W-:Y:S01]  /*02c0*/  FFMA R11, R8, R11, 0.33333182334899902344 ;  /* 0x3eaaaa78080b7423 */ /* 0x000fe2000000000b */
[----:B------:R-:W-:Y:S01]  /*02d0*/  FFMA R5, R4, 1.925963033500011079e-08, R5 ;  /* 0x32a5706004057823 */ /* 0x000fe20000000005 */
[----:B------:R-:W-:Y:S02]  /*02e0*/  ISETP.GT.U32.AND P2, PT, R9, 0x727fffff, PT ;  /* 0x727fffff0900780c */ /* 0x000fe40003f44070 */
[C---:B------:R-:W-:Y:S01]  /*02f0*/  FFMA R11, R8.reuse, R11, -0.5 ;  /* 0xbf000000080b7423 */ /* 0x040fe2000000000b */
[----:B------:R-:W0:Y:S01]  /*0300*/  MUFU.EX2 R4, R5 ;  /* 0x0000000500047308 */ /* 0x000e220000000800 */
[----:B------:R-:W-:Y:S02]  /*0310*/  SHF.L.U32 R3, R3, 0x17, RZ ;  /* 0x0000001703037819 */ /* 0x000fe400000006ff */
[----:B------:R-:W-:-:S04]  /*0320*/  FMUL R11, R8, R11 ;  /* 0x0000000b080b7220 */ /* 0x000fc80000400000 */
[----:B------:R-:W-:Y:S02]  /*0330*/  FFMA R11, R8, R11, R8 ;  /* 0x0000000b080b7223 */ /* 0x000fe40000000008 */
[----:B------:R1:W2:Y:S02]  /*0340*/  MUFU.RSQ R8, R7 ;  /* 0x0000000700087308 */ /* 0x0002a40000001400 */
[----:B------:R-:W-:Y:S01]  /*0350*/  FFMA R6, R6, 0.69314718246459960938, R11 ;  /* 0x3f31721806067823 */ /* 0x000fe2000000000b */
[----:B------:R-:W-:Y:S01]  /*0360*/  @P0 FFMA R6, R0, R13, +INF ;  /* 0x7f80000000060423 */ /* 0x000fe2000000000d */
[----:B0-----:R-:W-:-:S04]  /*0370*/  FMUL R3, R3, R4 ;  /* 0x0000000403037220 */ /* 0x001fc80000400000 */
[----:B------:R-:W-:Y:S01]  /*0380*/  FSEL R4, R6, -INF , P1 ;  /* 0xff80000006047808 */ /* 0x000fe20000800000 */
[----:B-1----:R-:W-:Y:S06]  /*0390*/  @!P2 BRA `(.L_x_1) ;  /* 0x000000000010a947 */ /* 0x002fec0003800000 */
[----:B------:R-:W-:Y:S02]  /*03a0*/  MOV R0, R7 ;  /* 0x0000000700007202 */ /* 0x000fe40000000f00 */
[----:B------:R-:W-:-:S07]  /*03b0*/  MOV R10, 0x3d0 ;  /* 0x000003d0000a7802 */ /* 0x000fce0000000f00 */
[----:B--2---:R-:W-:Y:S05]  /*03c0*/  CALL.REL.NOINC `($__internal_0_$__cuda_sm20_sqrt_rn_f32_slowpath) ;  /* 0x0000006000f07944 */ /* 0x004fea0003c00000 */
[----:B------:R-:W-:Y:S05]  /*03d0*/  BRA `(.L_x_2) ;  /* 0x0000000000107947 */ /* 0x000fea0003800000 */
.L_x_1:
[----:B--2---:R-:W-:Y:S01]  /*03e0*/  FMUL.FTZ R0, R7, R8 ;  /* 0x0000000807007220 */ /* 0x004fe20000410000 */
[----:B------:R-:W-:-:S03]  /*03f0*/  FMUL.FTZ R8, R8, 0.5 ;  /* 0x3f00000008087820 */ /* 0x000fc60000410000 */
[----:B------:R-:W-:-:S04]  /*0400*/  FFMA R7, -R0, R0, R7 ;  /* 0x0000000000077223 */ /* 0x000fc80000000107 */
[----:B------:R-:W-:-:S07]  /*0410*/  FFMA R0, R7, R8, R0 ;  /* 0x0000000807007223 */ /* 0x000fce0000000000 */
.L_x_2:
[----:B------:R-:W-:Y:S05]  /*0420*/  BSYNC.RECONVERGENT B0 ;  /* 0x0000000000007941 */ /* 0x000fea0003800200 */
.L_x_0:
[----:B------:R-:W-:Y:S01]  /*0430*/  FADD R5, R3, R0 ;  /* 0x0000000003057221 */ /* 0x000fe20000000000 */
[----:B------:R-:W-:Y:S03]  /*0440*/  BSSY.RECONVERGENT B0, `(.L_x_3) ;  /* 0x000000e000007945 */ /* 0x000fe60003800200 */
[----:B------:R-:W-:-:S04]  /*0450*/  FADD R5, -R4, R5 ;  /* 0x0000000504057221 */ /* 0x000fc80000000100 */
[----:B------:R0:W1:Y:S01]  /*0460*/  MUFU.RSQ R6, R5 ;  /* 0x0000000500067308 */ /* 0x0000620000001400 */
[----:B------:R-:W-:-:S04]  /*0470*/  IADD3 R0, PT, PT, R5, -0xd000000, RZ ;  /* 0xf300000005007810 */ /* 0x000fc80007ffe0ff */
[----:B------:R-:W-:-:S13]  /*0480*/  ISETP.GT.U32.AND P0, PT, R0, 0x727fffff, PT ;  /* 0x727fffff0000780c */ /* 0x000fda0003f04070 */
[----:B01----:R-:W-:Y:S05]  /*0490*/  @!P0 BRA `(.L_x_4) ;  /* 0x0000000000108947 */ /* 0x003fea0003800000 */
[----:B------:R-:W-:Y:S02]  /*04a0*/  MOV R0, R5 ;  /* 0x0000000500007202 */ /* 0x000fe40000000f00 */
[----:B------:R-:W-:-:S07]  /*04b0*/  MOV R10, 0x4d0 ;  /* 0x000004d0000a7802 */ /* 0x000fce0000000f00 */
[----:B------:R-:W-:Y:S05]  /*04c0*/  CALL.REL.NOINC `($__internal_0_$__cuda_sm20_sqrt_rn_f32_slowpath) ;  /* 0x0000006000b07944 */ /* 0x000fea0003c00000 */
[----:B------:R-:W-:Y:S05]  /*04d0*/  BRA `(.L_x_5) ;  /* 0x0000000000107947 */ /* 0x000fea0003800000 */
.L_x_4:
[----:B------:R-:W-:Y:S01]  /*04e0*/  FMUL.FTZ R0, R5, R6 ;  /* 0x0000000605007220 */ /* 0x000fe20000410000 */
[----:B------:R-:W-:-:S03]  /*04f0*/  FMUL.FTZ R6, R6, 0.5 ;  /* 0x3f00000006067820 */ /* 0x000fc60000410000 */
[----:B------:R-:W-:-:S04]  /*0500*/  FFMA R5, -R0, R0, R5 ;  /* 0x0000000000057223 */ /* 0x000fc80000000105 */
[----:B------:R-:W-:-:S07]  /*0510*/  FFMA R0, R5, R6, R0 ;  /* 0x0000000605007223 */ /* 0x000fce0000000000 */
.L_x_5:
[----:B------:R-:W-:Y:S05]  /*0520*/  BSYNC.RECONVERGENT B0 ;  /* 0x0000000000007941 */ /* 0x000fea0003800200 */
.L_x_3:
        /* <DEDUP_REMOVED lines=11> */
.L_x_7:
[----:B------:R-:W-:Y:S01]  /*05e0*/  FMUL.FTZ R0, R5, R6 ;  /* 0x0000000605007220 */ /* 0x000fe20000410000 */
[----:B------:R-:W-:-:S03]  /*05f0*/  FMUL.FTZ R6, R6, 0.5 ;  /* 0x3f00000006067820 */ /* 0x000fc60000410000 */
[----:B------:R-:W-:-:S04]  /*0600*/  FFMA R5, -R0, R0, R5 ;  /* 0x0000000000057223 */ /* 0x000fc80000000105 */
[----:B------:R-:W-:-:S07]  /*0610*/  FFMA R0, R5, R6, R0 ;  /* 0x0000000605007223 */ /* 0x000fce0000000000 */
.L_x_8:
[----:B------:R-:W-:Y:S05]  /*0620*/  BSYNC.RECONVERGENT B0 ;  /* 0x0000000000007941 */ /* 0x000fea0003800200 */
.L_x_6:
        /* <DEDUP_REMOVED lines=11> */
.L_x_10:
[----:B------:R-:W-:Y:S01]  /*06e0*/  FMUL.FTZ R0, R5, R6 ;  /* 0x0000000605007220 */ /* 0x000fe20000410000 */
[----:B------:R-:W-:-:S03]  /*06f0*/  FMUL.FTZ R6, R6, 0.5 ;  /* 0x3f00000006067820 */ /* 0x000fc60000410000 */
[----:B------:R-:W-:-:S04]  /*0700*/  FFMA R5, -R0, R0, R5 ;  /* 0x0000000000057223 */ /* 0x000fc80000000105 */
[----:B------:R-:W-:-:S07]  /*0710*/  FFMA R0, R5, R6, R0 ;  /* 0x0000000605007223 */ /* 0x000fce0000000000 */
.L_x_11:
[----:B------:R-:W-:Y:S05]  /*0720*/  BSYNC.RECONVERGENT B0 ;  /* 0x0000000000007941 */ /* 0x000fea0003800200 */
.L_x_9:
        /* <DEDUP_REMOVED lines=11> */
.L_x_13:
[----:B------:R-:W-:Y:S01]  /*07e0*/  FMUL.FTZ R0, R5, R6 ;  /* 0x0000000605007220 */ /* 0x000fe20000410000 */
[----:B------:R-:W-:-:S03]  /*07f0*/  FMUL.FTZ R6, R6, 0.5 ;  /* 0x3f00000006067820 */ /* 0x000fc60000410000 */
[----:B------:R-:W-:-:S04]  /*0800*/  FFMA R5, -R0, R0, R5 ;  /* 0x0000000000057223 */ /* 0x000fc80000000105 */
[----:B------:R-:W-:-:S07]  /*0810*/  FFMA R0, R5, R6, R0 ;  /* 0x0000000605007223 */ /* 0x000fce0000000000 */
.L_x_14:
[----:B------:R-:W-:Y:S05]  /*0820*/  BSYNC.RECONVERGENT B0 ;  /* 0x0000000000007941 */ /* 0x000fea0003800200 */
.L_x_12:
        /* <DEDUP_REMOVED lines=11> */
.L_x_16:
[----:B------:R-:W-:Y:S01]  /*08e0*/  FMUL.FTZ R0, R5, R6 ;  /* 0x0000000605007220 */ /* 0x000fe20000410000 */
[----:B------:R-:W-:-:S03]  /*08f0*/  FMUL.FTZ R6, R6, 0.5 ;  /* 0x3f00000006067820 */ /* 0x000fc60000410000 */
[----:B------:R-:W-:-:S04]  /*0900*/  FFMA R5, -R0, R0, R5 ;  /* 0x0000000000057223 */ /* 0x000fc80000000105 */
[----:B------:R-:W-:-:S07]  /*0910*/  FFMA R0, R5, R6, R0 ;  /* 0x0000000605007223 */ /* 0x000fce0000000000 */
.L_x_17:
[----:B------:R-:W-:Y:S05]  /*0920*/  BSYNC.RECONVERGENT B0 ;  /* 0x0000000000007941 */ /* 0x000fea0003800200 */
.L_x_15:
        /* <DEDUP_REMOVED lines=11> */
.L_x_19:
[----:B------:R-:W-:Y:S01]  /*09e0*/  FMUL.FTZ R0, R5, R6 ;  /* 0x0000000605007220 */ /* 0x000fe20000410000 */
[----:B------:R-:W-:-:S03]  /*09f0*/  FMUL.FTZ R6, R6, 0.5 ;  /* 0x3f00000006067820 */ /* 0x000fc60000410000 */
[----:B------:R-:W-:-:S04]  /*0a00*/  FFMA R5, -R0, R0, R5 ;  /* 0x0000000000057223 */ /* 0x000fc80000000105 */
[----:B------:R-:W-:-:S07]  /*0a10*/  FFMA R0, R5, R6, R0 ;  /* 0x0000000605007223 */ /* 0x000fce0000000000 */
.L_x_20:
[----:B------:R-:W-:Y:S05]  /*0a20*/  BSYNC.RECONVERGENT B0 ;  /* 0x0000000000007941 */ /* 0x000fea0003800200 */
.L_x_18:
        /* <DEDUP_REMOVED lines=11> */
.L_x_22:
[----:B------:R-:W-:Y:S01]  /*0ae0*/  FMUL.FTZ R0, R5, R6 ;  /* 0x0000000605007220 */ /* 0x000fe20000410000 */
[----:B------:R-:W-:-:S03]  /*0af0*/  FMUL.FTZ R6, R6, 0.5 ;  /* 0x3f00000006067820 */ /* 0x000fc60000410000 */
[----:B------:R-:W-:-:S04]  /*0b00*/  FFMA R5, -R0, R0, R5 ;  /* 0x0000000000057223 */ /* 0x000fc80000000105 */
[----:B------:R-:W-:-:S07]  /*0b10*/  FFMA R0, R5, R6, R0 ;  /* 0x0000000605007223 */ /* 0x000fce0000000000 */
.L_x_23:
[----:B------:R-:W-:Y:S05]  /*0b20*/  BSYNC.RECONVERGENT B0 ;  /* 0x0000000000007941 */ /* 0x000fea0003800200 */
.L_x_21:
        /* <DEDUP_REMOVED lines=11> */
.L_x_25:
[----:B------:R-:W-:Y:S01]  /*0be0*/  FMUL.FTZ R0, R5, R6 ;  /* 0x0000000605007220 */ /* 0x000fe20000410000 */
[----:B------:R-:W-:-:S03]  /*0bf0*/  FMUL.FTZ R6, R6, 0.5 ;  /* 0x3f00000006067820 */ /* 0x000fc60000410000 */
[----:B------:R-:W-:-:S04]  /*0c00*/  FFMA R5, -R0, R0, R5 ;  /* 0x0000000000057223 */ /* 0x000fc80000000105 */
[----:B------:R-:W-:-:S07]  /*0c10*/  FFMA R0, R5, R6, R0 ;  /* 0x0000000605007223 */ /* 0x000fce0000000000 */
.L_x_26:
[----:B------:R-:W-:Y:S05]  /*0c20*/  BSYNC.RECONVERGENT B0 ;  /* 0x0000000000007941 */ /* 0x000fea0003800200 */
.L_x_24:
        /* <DEDUP_REMOVED lines=11> */
.L_x_28:
[----:B------:R-:W-:Y:S01]  /*0ce0*/  FMUL.FTZ R0, R5, R6 ;  /* 0x0000000605007220 */ /* 0x000fe20000410000 */
[----:B------:R-:W-:-:S03]  /*0cf0*/  FMUL.FTZ R6, R6, 0.5 ;  /* 0x3f00000006067820 */ /* 0x000fc60000410000 */
[----:B------:R-:W-:-:S04]  /*0d00*/  FFMA R5, -R0, R0, R5 ;  /* 0x0000000000057223 */ /* 0x000fc80000000105 */
[----:B------:R-:W-:-:S07]  /*0d10*/  FFMA R0, R5, R6, R0 ;  /* 0x0000000605007223 */ /* 0x000fce0000000000 */
.L_x_29:
[----:B------:R-:W-:Y:S05]  /*0d20*/  BSYNC.RECONVERGENT B0 ;  /* 0x0000000000007941 */ /* 0x000fea0003800200 */
.L_x_27:
        /* <DEDUP_REMOVED lines=11> */
.L_x_31:
[----:B------:R-:W-:Y:S01]  /*0de0*/  FMUL.FTZ R0, R5, R6 ;  /* 0x0000000605007220 */ /* 0x000fe20000410000 */
[----:B------:R-:W-:-:S03]  /*0df0*/  FMUL.FTZ R6, R6, 0.5 ;  /* 0x3f00000006067820 */ /* 0x000fc60000410000 */
[----:B------:R-:W-:-:S04]  /*0e00*/  FFMA R5, -R0, R0, R5 ;  /* 0x0000000000057223 */ /* 0x000fc80000000105 */
[----:B------:R-:W-:-:S07]  /*0e10*/  FFMA R0, R5, R6, R0 ;  /* 0x0000000605007223 */ /* 0x000fce0000000000 */
.L_x_32:
[----:B------:R-:W-:Y:S05]  /*0e20*/  BSYNC.RECONVERGENT B0 ;  /* 0x0000000000007941 */ /* 0x000fea0003800200 */
.L_x_30:
        /* <DEDUP_REMOVED lines=11> */
.L_x_34:
[----:B------:R-:W-:Y:S01]  /*0ee0*/  FMUL.FTZ R0, R5, R6 ;  /* 0x0000000605007220 */ /* 0x000fe20000410000 */
[----:B------:R-:W-:-:S03]  /*0ef0*/  FMUL.FTZ R6, R6, 0.5 ;  /* 0x3f00000006067820 */ /* 0x000fc60000410000 */
[----:B------:R-:W-:-:S04]  /*0f00*/  FFMA R5, -R0, R0, R5 ;  /* 0x0000000000057223 */ /* 0x000fc80000000105 */
[----:B------:R-:W-:-:S07]  /*0f10*/  FFMA R0, R5, R6, R0 ;  /* 0x0000000605007223 */ /* 0x000fce0000000000 */
.L_x_35:
[----:B------:R-:W-:Y:S05]  /*0f20*/  BSYNC.RECONVERGENT B0 ;  /* 0x0000000000007941 */ /* 0x000fea0003800200 */
.L_x_33:
        /* <DEDUP_REMOVED lines=11> */
.L_x_37:
[----:B------:R-:W-:Y:S01]  /*0fe0*/  FMUL.FTZ R0, R5, R6 ;  /* 0x0000000605007220 */ /* 0x000fe20000410000 */
[----:B------:R-:W-:-:S03]  /*0ff0*/  FMUL.FTZ R6, R6, 0.5 ;  /* 0x3f00000006067820 */ /* 0x000fc60000410000 */
[----:B------:R-:W-:-:S04]  /*1000*/  FFMA R5, -R0, R0, R5 ;  /* 0x0000000000057223 */ /* 0x000fc80000000105 */
[----:B------:R-:W-:-:S07]  /*1010*/  FFMA R0, R5, R6, R0 ;  /* 0x0000000605007223 */ /* 0x000fce0000000000 */
.L_x_38:
[----:B------:R-:W-:Y:S05]  /*1020*/  BSYNC.RECONVERGENT B0 ;  /* 0x0000000000007941 */ /* 0x000fea0003800200 */
.L_x_36:
        /* <DEDUP_REMOVED lines=11> */
.L_x_40:
[----:B------:R-:W-:Y:S01]  /*10e0*/  FMUL.FTZ R0, R5, R6 ;  /* 0x0000000605007220 */ /* 0x000fe20000410000 */
[----:B------:R-:W-:-:S03]  /*10f0*/  FMUL.FTZ R6, R6, 0.5 ;  /* 0x3f00000006067820 */ /* 0x000fc60000410000 */
[----:B------:R-:W-:-:S04]  /*1100*/  FFMA R5, -R0, R0, R5 ;  /* 0x0000000000057223 */ /* 0x000fc80000000105 */
[----:B------:R-:W-:-:S07]  /*1110*/  FFMA R0, R5, R6, R0 ;  /* 0x0000000605007223 */ /* 0x000fce0000000000 */
.L_x_41:
[----:B------:R-:W-:Y:S05]  /*1120*/  BSYNC.RECONVERGENT B0 ;  /* 0x0000000000007941 */ /* 0x000fea0003800200 */
.L_x_39:
        /* <DEDUP_REMOVED lines=11> */
.L_x_43:
[----:B------:R-:W-:Y:S01]  /*11e0*/  FMUL.FTZ R0, R5, R6 ;  /* 0x0000000605007220 */ /* 0x000fe20000410000 */
[----:B------:R-:W-:-:S03]  /*11f0*/  FMUL.FTZ R6, R6, 0.5 ;  /* 0x3f00000006067820 */ /* 0x000fc60000410000 */
[----:B------:R-:W-:-:S04]  /*1200*/  FFMA R5, -R0, R0, R5 ;  /* 0x0000000000057223 */ /* 0x000fc80000000105 */
[----:B------:R-:W-:-:S07]  /*1210*/  FFMA R0, R5, R6, R0 ;  /* 0x0000000605007223 */ /* 0x000fce0000000000 */
.L_x_44:
[----:B------:R-:W-:Y:S05]  /*1220*/  BSYNC.RECONVERGENT B0 ;  /* 0x0000000000007941 */ /* 0x000fea0003800200 */
.L_x_42:
        /* <DEDUP_REMOVED lines=11> */
.L_x_46:
[----:B------:R-:W-:Y:S01]  /*12e0*/  FMUL.FTZ R0, R5, R6 ;  /* 0x0000000605007220 */ /* 0x000fe20000410000 */
[----:B------:R-:W-:-:S03]  /*12f0*/  FMUL.FTZ R6, R6, 0.5 ;  /* 0x3f00000006067820 */ /* 0x000fc60000410000 */
[----:B------:R-:W-:-:S04]  /*1300*/  FFMA R5, -R0, R0, R5 ;  /* 0x0000000000057223 */ /* 0x000fc80000000105 */
[----:B------:R-:W-:-:S07]  /*1310*/  FFMA R0, R5, R6, R0 ;  /* 0x0000000605007223 */ /* 0x000fce0000000000 */
.L_x_47:
[----:B------:R-:W-:Y:S05]  /*1320*/  BSYNC.RECONVERGENT B0 ;  /* 0x0000000000007941 */ /* 0x000fea0003800200 */
.L_x_45:
        /* <DEDUP_REMOVED lines=11> */
.L_x_49:
[----:B------:R-:W-:Y:S01]  /*13e0*/  FMUL.FTZ R0, R5, R6 ;  /* 0x0000000605007220 */ /* 0x000fe20000410000 */
[----:B------:R-:W-:-:S03]  /*13f0*/  FMUL.FTZ R6, R6, 0.5 ;  /* 0x3f00000006067820 */ /* 0x000fc60000410000 */
[----:B------:R-:W-:-:S04]  /*1400*/  FFMA R5, -R0, R0, R5 ;  /* 0x0000000000057223 */ /* 0x000fc80000000105 */
[----:B------:R-:W-:-:S07]  /*1410*/  FFMA R0, R5, R6, R0 ;  /* 0x0000000605007223 */ /* 0x000fce0000000000 */
.L_x_50:
[----:B------:R-:W-:Y:S05]  /*1420*/  BSYNC.RECONVERGENT B0 ;  /* 0x0000000000007941 */ /* 0x000fea0003800200 */
.L_x_48:
        /* <DEDUP_REMOVED lines=11> */
.L_x_52:
[----:B------:R-:W-:Y:S01]  /*14e0*/  FMUL.FTZ R0, R5, R6 ;  /* 0x0000000605007220 */ /* 0x000fe20000410000 */
[----:B------:R-:W-:-:S03]  /*14f0*/  FMUL.FTZ R6, R6, 0.5 ;  /* 0x3f00000006067820 */ /* 0x000fc60000410000 */
[----:B------:R-:W-:-:S04]  /*1500*/  FFMA R5, -R0, R0, R5 ;  /* 0x0000000000057223 */ /* 0x000fc80000000105 */
[----:B------:R-:W-:-:S07]  /*1510*/  FFMA R0, R5, R6, R0 ;  /* 0x0000000605007223 */ /* 0x000fce0000000000 */
.L_x_53:
[----:B------:R-:W-:Y:S05]  /*1520*/  BSYNC.RECONVERGENT B0 ;  /* 0x0000000000007941 */ /* 0x000fea0003800200 */
.L_x_51:
        /* <DEDUP_REMOVED lines=11> */
.L_x_55:
[----:B------:R-:W-:Y:S01]  /*15e0*/  FMUL.FTZ R0, R5, R6 ;  /* 0x0000000605007220 */ /* 0x000fe20000410000 */
[----:B------:R-:W-:-:S03]  /*15f0*/  FMUL.FTZ R6, R6, 0.5 ;  /* 0x3f00000006067820 */ /* 0x000fc60000410000 */
[----:B------:R-:W-:-:S04]  /*1600*/  FFMA R5, -R0, R0, R5 ;  /* 0x0000000000057223 */ /* 0x000fc80000000105 */
[----:B------:R-:W-:-:S07]  /*1610*/  FFMA R0, R5, R6, R0 ;  /* 0x0000000605007223 */ /* 0x000fce0000000000 */
.L_x_56:
[----:B------:R-:W-:Y:S05]  /*1620*/  BSYNC.RECONVERGENT B0 ;  /* 0x0000000000007941 */ /* 0x000fea0003800200 */
.L_x_54:
        /* <DEDUP_REMOVED lines=11> */
.L_x_58:
[----:B------:R-:W-:Y:S01]  /*16e0*/  FMUL.FTZ R0, R5, R6 ;  /* 0x0000000605007220 */ /* 0x000fe20000410000 */
[----:B------:R-:W-:-:S03]  /*16f0*/  FMUL.FTZ R6, R6, 0.5 ;  /* 0x3f00000006067820 */ /* 0x000fc60000410000 */
[----:B------:R-:W-:-:S04]  /*1700*/  FFMA R5, -R0, R0, R5 ;  /* 0x0000000000057223 */ /* 0x000fc80000000105 */
[----:B------:R-:W-:-:S07]  /*1710*/  FFMA R0, R5, R6, R0 ;  /* 0x0000000605007223 */ /* 0x000fce0000000000 */
.L_x_59:
[----:B------:R-:W-:Y:S05]  /*1720*/  BSYNC.RECONVERGENT B0 ;  /* 0x0000000000007941 */ /* 0x000fea0003800200 */
.L_x_57:
        /* <DEDUP_REMOVED lines=11> */
.L_x_61:
[----:B------:R-:W-:Y:S01]  /*17e0*/  FMUL.FTZ R0, R5, R6 ;  /* 0x0000000605007220 */ /* 0x000fe20000410000 */
[----:B------:R-:W-:-:S03]  /*17f0*/  FMUL.FTZ R6, R6, 0.5 ;  /* 0x3f00000006067820 */ /* 0x000fc60000410000 */
[----:B------:R-:W-:-:S04]  /*1800*/  FFMA R5, -R0, R0, R5 ;  /* 0x0000000000057223 */ /* 0x000fc80000000105 */
[----:B------:R-:W-:-:S07]  /*1810*/  FFMA R0, R5, R6, R0 ;  /* 0x0000000605007223 */ /* 0x000fce0000000000 */
.L_x_62:
[----:B------:R-:W-:Y:S05]  /*1820*/  BSYNC.RECONVERGENT B0 ;  /* 0x0000000000007941 */ /* 0x000fea0003800200 */
.L_x_60:
        /* <DEDUP_REMOVED lines=11> */
.L_x_64:
[----:B------:R-:W-:Y:S01]  /*18e0*/  FMUL.FTZ R0, R5, R6 ;  /* 0x0000000605007220 */ /* 0x000fe20000410000 */
[----:B------:R-:W-:-:S03]  /*18f0*/  FMUL.FTZ R6, R6, 0.5 ;  /* 0x3f00000006067820 */ /* 0x000fc60000410000 */
[----:B------:R-:W-:-:S04]  /*1900*/  FFMA R5, -R0, R0, R5 ;  /* 0x0000000000057223 */ /* 0x000fc80000000105 */
[----:B------:R-:W-:-:S07]  /*1910*/  FFMA R0, R5, R6, R0 ;  /* 0x0000000605007223 */ /* 0x000fce0000000000 */
.L_x_65:
[----:B------:R-:W-:Y:S05]  /*1920*/  BSYNC.RECONVERGENT B0 ;  /* 0x0000000000007941 */ /* 0x000fea0003800200 */
.L_x_63:
        /* <DEDUP_REMOVED lines=11> */
.L_x_67:
[----:B------:R-:W-:Y:S01]  /*19e0*/  FMUL.FTZ R0, R5, R6 ;  /* 0x0000000605007220 */ /* 0x000fe20000410000 */
[----:B------:R-:W-:-:S03]  /*19f0*/  FMUL.FTZ R6, R6, 0.5 ;  /* 0x3f00000006067820 */ /* 0x000fc60000410000 */
[----:B------:R-:W-:-:S04]  /*1a00*/  FFMA R5, -R0, R0, R5 ;  /* 0x0000000000057223 */ /* 0x000fc80000000105 */
[----:B------:R-:W-:-:S07]  /*1a10*/  FFMA R0, R5, R6, R0 ;  /* 0x0000000605007223 */ /* 0x000fce0000000000 */
.L_x_68:
[----:B------:R-:W-:Y:S05]  /*1a20*/  BSYNC.RECONVERGENT B0 ;  /* 0x0000000000007941 */ /* 0x000fea0003800200 */
.L_x_66:
        /* <DEDUP_REMOVED lines=11> */
.L_x_70:
[----:B------:R-:W-:Y:S01]  /*1ae0*/  FMUL.FTZ R0, R5, R6 ;  /* 0x0000000605007220 */ /* 0x000fe20000410000 */
[----:B------:R-:W-:-:S03]  /*1af0*/  FMUL.FTZ R6, R6, 0.5 ;  /* 0x3f00000006067820 */ /* 0x000fc60000410000 */
[----:B------:R-:W-:-:S04]  /*1b00*/  FFMA R5, -R0, R0, R5 ;  /* 0x0000000000057223 */ /* 0x000fc80000000105 */
[----:B------:R-:W-:-:S07]  /*1b10*/  FFMA R0, R5, R6, R0 ;  /* 0x0000000605007223 */ /* 0x000fce0000000000 */
.L_x_71:
[----:B------:R-:W-:Y:S05]  /*1b20*/  BSYNC.RECONVERGENT B0 ;  /* 0x0000000000007941 */ /* 0x000fea0003800200 */
.L_x_69:
        /* <DEDUP_REMOVED lines=11> */
.L_x_73:
[----:B------:R-:W-:Y:S01]  /*1be0*/  FMUL.FTZ R0, R5, R6 ;  /* 0x0000000605007220 */ /* 0x000fe20000410000 */
[----:B------:R-:W-:-:S03]  /*1bf0*/  FMUL.FTZ R6, R6, 0.5 ;  /* 0x3f00000006067820 */ /* 0x000fc60000410000 */
[----:B------:R-:W-:-:S04]  /*1c00*/  FFMA R5, -R0, R0, R5 ;  /* 0x0000000000057223 */ /* 0x000fc80000000105 */
[----:B------:R-:W-:-:S07]  /*1c10*/  FFMA R0, R5, R6, R0 ;  /* 0x0000000605007223 */ /* 0x000fce0000000000 */
.L_x_74:
[----:B------:R-:W-:Y:S05]  /*1c20*/  BSYNC.RECONVERGENT B0 ;  /* 0x0000000000007941 */ /* 0x000fea0003800200 */
.L_x_72:
        /* <DEDUP_REMOVED lines=11> */
.L_x_76:
[----:B------:R-:W-:Y:S01]  /*1ce0*/  FMUL.FTZ R0, R5, R6 ;  /* 0x0000000605007220 */ /* 0x000fe20000410000 */
[----:B------:R-:W-:-:S03]  /*1cf0*/  FMUL.FTZ R6, R6, 0.5 ;  /* 0x3f00000006067820 */ /* 0x000fc60000410000 */
[----:B------:R-:W-:-:S04]  /*1d00*/  FFMA R5, -R0, R0, R5 ;  /* 0x0000000000057223 */ /* 0x000fc80000000105 */
[----:B------:R-:W-:-:S07]  /*1d10*/  FFMA R0, R5, R6, R0 ;  /* 0x0000000605007223 */ /* 0x000fce0000000000 */
.L_x_77:
[----:B------:R-:W-:Y:S05]  /*1d20*/  BSYNC.RECONVERGENT B0 ;  /* 0x0000000000007941 */ /* 0x000fea0003800200 */
.L_x_75:
        /* <DEDUP_REMOVED lines=11> */
.L_x_79:
[----:B------:R-:W-:Y:S01]  /*1de0*/  FMUL.FTZ R0, R5, R6 ;  /* 0x0000000605007220 */ /* 0x000fe20000410000 */
[----:B------:R-:W-:-:S03]  /*1df0*/  FMUL.FTZ R6, R6, 0.5 ;  /* 0x3f00000006067820 */ /* 0x000fc60000410000 */
[----:B------:R-:W-:-:S04]  /*1e00*/  FFMA R5, -R0, R0, R5 ;  /* 0x0000000000057223 */ /* 0x000fc80000000105 */
[----:B------:R-:W-:-:S07]  /*1e10*/  FFMA R0, R5, R6, R0 ;  /* 0x0000000605007223 */ /* 0x000fce0000000000 */
.L_x_80:
[----:B------:R-:W-:Y:S05]  /*1e20*/  BSYNC.RECONVERGENT B0 ;  /* 0x0000000000007941 */ /* 0x000fea0003800200 */
.L_x_78:
        /* <DEDUP_REMOVED lines=11> */
.L_x_82:
[----:B------:R-:W-:Y:S01]  /*1ee0*/  FMUL.FTZ R0, R5, R6 ;  /* 0x0000000605007220 */ /* 0x000fe20000410000 */
[----:B------:R-:W-:-:S03]  /*1ef0*/  FMUL.FTZ R6, R6, 0.5 ;  /* 0x3f00000006067820 */ /* 0x000fc60000410000 */
[----:B------:R-:W-:-:S04]  /*1f00*/  FFMA R5, -R0, R0, R5 ;  /* 0x0000000000057223 */ /* 0x000fc80000000105 */
[----:B------:R-:W-:-:S07]  /*1f10*/  FFMA R0, R5, R6, R0 ;  /* 0x0000000605007223 */ /* 0x000fce0000000000 */
.L_x_83:
[----:B------:R-:W-:Y:S05]  /*1f20*/  BSYNC.RECONVERGENT B0 ;  /* 0x0000000000007941 */ /* 0x000fea0003800200 */
.L_x_81:
        /* <DEDUP_REMOVED lines=11> */
.L_x_85:
[----:B------:R-:W-:Y:S01]  /*1fe0*/  FMUL.FTZ R0, R5, R6 ;  /* 0x0000000605007220 */ /* 0x000fe20000410000 */
[----:B------:R-:W-:-:S03]  /*1ff0*/  FMUL.FTZ R6, R6, 0.5 ;  /* 0x3f00000006067820 */ /* 0x000fc60000410000 */
[----:B------:R-:W-:-:S04]  /*2000*/  FFMA R5, -R0, R0, R5 ;  /* 0x0000000000057223 */ /* 0x000fc80000000105 */
[----:B------:R-:W-:-:S07]  /*2010*/  FFMA R0, R5, R6, R0 ;  /* 0x0000000605007223 */ /* 0x000fce0000000000 */
.L_x_86:
[----:B------:R-:W-:Y:S05]  /*2020*/  BSYNC.RECONVERGENT B0 ;  /* 0x0000000000007941 */ /* 0x000fea0003800200 */
.L_x_84:
        /* <DEDUP_REMOVED lines=11> */
.L_x_88:
[----:B------:R-:W-:Y:S01]  /*20e0*/  FMUL.FTZ R0, R5, R6 ;  /* 0x0000000605007220 */ /* 0x000fe20000410000 */
[----:B------:R-:W-:-:S03]  /*20f0*/  FMUL.FTZ R6, R6, 0.5 ;  /* 0x3f00000006067820 */ /* 0x000fc60000410000 */
[----:B------:R-:W-:-:S04]  /*2100*/  FFMA R5, -R0, R0, R5 ;  /* 0x0000000000057223 */ /* 0x000fc80000000105 */
[----:B------:R-:W-:-:S07]  /*2110*/  FFMA R0, R5, R6, R0 ;  /* 0x0000000605007223 */ /* 0x000fce0000000000 */
.L_x_89:
[----:B------:R-:W-:Y:S05]  /*2120*/  BSYNC.RECONVERGENT B0 ;  /* 0x0000000000007941 */ /* 0x000fea0003800200 */
.L_x_87:
        /* <DEDUP_REMOVED lines=11> */
.L_x_91:
[----:B------:R-:W-:Y:S01]  /*21e0*/  FMUL.FTZ R0, R5, R6 ;  /* 0x0000000605007220 */ /* 0x000fe20000410000 */
[----:B------:R-:W-:-:S03]  /*21f0*/  FMUL.FTZ R6, R6, 0.5 ;  /* 0x3f00000006067820 */ /* 0x000fc60000410000 */
[----:B------:R-:W-:-:S04]  /*2200*/  FFMA R5, -R0, R0, R5 ;  /* 0x0000000000057223 */ /* 0x000fc80000000105 */
[----:B------:R-:W-:-:S07]  /*2210*/  FFMA R0, R5, R6, R0 ;  /* 0x0000000605007223 */ /* 0x000fce0000000000 */
.L_x_92:
[----:B------:R-:W-:Y:S05]  /*2220*/  BSYNC.RECONVERGENT B0 ;  /* 0x0000000000007941 */ /* 0x000fea0003800200 */
.L_x_90:
        /* <DEDUP_REMOVED lines=11> */
.L_x_94:
[----:B------:R-:W-:Y:S01]  /*22e0*/  FMUL.FTZ R0, R5, R6 ;  /* 0x0000000605007220 */ /* 0x000fe20000410000 */
[----:B------:R-:W-:-:S03]  /*22f0*/  FMUL.FTZ R6, R6, 0.5 ;  /* 0x3f00000006067820 */ /* 0x000fc60000410000 */
[----:B------:R-:W-:-:S04]  /*2300*/  FFMA R5, -R0, R0, R5 ;  /* 0x0000000000057223 */ /* 0x000fc80000000105 */
[----:B------:R-:W-:-:S07]  /*2310*/  FFMA R0, R5, R6, R0 ;  /* 0x0000000605007223 */ /* 0x000fce0000000000 */
.L_x_95:
[----:B------:R-:W-:Y:S05]  /*2320*/  BSYNC.RECONVERGENT B0 ;  /* 0x0000000000007941 */ /* 0x000fea0003800200 */
.L_x_93:
        /* <DEDUP_REMOVED lines=11> */
.L_x_97:
[----:B------:R-:W-:Y:S01]  /*23e0*/  FMUL.FTZ R0, R5, R6 ;  /* 0x0000000605007220 */ /* 0x000fe20000410000 */
[----:B------:R-:W-:-:S03]  /*23f0*/  FMUL.FTZ R6, R6, 0.5 ;  /* 0x3f00000006067820 */ /* 0x000fc60000410000 */
[----:B------:R-:W-:-:S04]  /*2400*/  FFMA R5, -R0, R0, R5 ;  /* 0x0000000000057223 */ /* 0x000fc80000000105 */
[----:B------:R-:W-:-:S07]  /*2410*/  FFMA R0, R5, R6, R0 ;  /* 0x0000000605007223 */ /* 0x000fce0000000000 */
.L_x_98:
[----:B------:R-:W-:Y:S05]  /*2420*/  BSYNC.RECONVERGENT B0 ;  /* 0x0000000000007941 */ /* 0x000fea0003800200 */
.L_x_96:
        /* <DEDUP_REMOVED lines=11> */
.L_x_100:
[----:B------:R-:W-:Y:S01]  /*24e0*/  FMUL.FTZ R0, R5, R6 ;  /* 0x0000000605007220 */ /* 0x000fe20000410000 */
[----:B------:R-:W-:-:S03]  /*24f0*/  FMUL.FTZ R6, R6, 0.5 ;  /* 0x3f00000006067820 */ /* 0x000fc60000410000 */
[----:B------:R-:W-:-:S04]  /*2500*/  FFMA R5, -R0, R0, R5 ;  /* 0x0000000000057223 */ /* 0x000fc80000000105 */
[----:B------:R-:W-:-:S07]  /*2510*/  FFMA R0, R5, R6, R0 ;  /* 0x0000000605007223 */ /* 0x000fce0000000000 */
.L_x_101:
[----:B------:R-:W-:Y:S05]  /*2520*/  BSYNC.RECONVERGENT B0 ;  /* 0x0000000000007941 */ /* 0x000fea0003800200 */
.L_x_99:
        /* <DEDUP_REMOVED lines=11> */
.L_x_103:
[----:B------:R-:W-:Y:S01]  /*25e0*/  FMUL.FTZ R0, R5, R6 ;  /* 0x0000000605007220 */ /* 0x000fe20000410000 */
[----:B------:R-:W-:-:S03]  /*25f0*/  FMUL.FTZ R6, R6, 0.5 ;  /* 0x3f00000006067820 */ /* 0x000fc60000410000 */
[----:B------:R-:W-:-:S04]  /*2600*/  FFMA R5, -R0, R0, R5 ;  /* 0x0000000000057223 */ /* 0x000fc80000000105 */
[----:B------:R-:W-:-:S07]  /*2610*/  FFMA R0, R5, R6, R0 ;  /* 0x0000000605007223 */ /* 0x000fce0000000000 */
.L_x_104:
[----:B------:R-:W-:Y:S05]  /*2620*/  BSYNC.RECONVERGENT B0 ;  /* 0x0000000000007941 */ /* 0x000fea0003800200 */
.L_x_102:
        /* <DEDUP_REMOVED lines=11> */
.L_x_106:
[----:B------:R-:W-:Y:S01]  /*26e0*/  FMUL.FTZ R0, R5, R6 ;  /* 0x0000000605007220 */ /* 0x000fe20000410000 */
[----:B------:R-:W-:-:S03]  /*26f0*/  FMUL.FTZ R6, R6, 0.5 ;  /* 0x3f00000006067820 */ /* 0x000fc60000410000 */
[----:B------:R-:W-:-:S04]  /*2700*/  FFMA R5, -R0, R0, R5 ;  /* 0x0000000000057223 */ /* 0x000fc80000000105 */
[----:B------:R-:W-:-:S07]  /*2710*/  FFMA R0, R5, R6, R0 ;  /* 0x0000000605007223 */ /* 0x000fce0000000000 */
.L_x_107:
[----:B------:R-:W-:Y:S05]  /*2720*/  BSYNC.RECONVERGENT B0 ;  /* 0x0000000000007941 */ /* 0x000fea0003800200 */
.L_x_105:
        /* <DEDUP_REMOVED lines=11> */
.L_x_109:
[----:B------:R-:W-:Y:S01]  /*27e0*/  FMUL.FTZ R0, R5, R6 ;  /* 0x0000000605007220 */ /* 0x000fe20000410000 */
[----:B------:R-:W-:-:S03]  /*27f0*/  FMUL.FTZ R6, R6, 0.5 ;  /* 0x3f00000006067820 */ /* 0x000fc60000410000 */
[----:B------:R-:W-:-:S04]  /*2800*/  FFMA R5, -R0, R0, R5 ;  /* 0x0000000000057223 */ /* 0x000fc80000000105 */
[----:B------:R-:W-:-:S07]  /*2810*/  FFMA R0, R5, R6, R0 ;  /* 0x0000000605007223 */ /* 0x000fce0000000000 */
.L_x_110:
[----:B------:R-:W-:Y:S05]  /*2820*/  BSYNC.RECONVERGENT B0 ;  /* 0x0000000000007941 */ /* 0x000fea0003800200 */
.L_x_108:
        /* <DEDUP_REMOVED lines=11> */
.L_x_112:
[----:B------:R-:W-:Y:S01]  /*28e0*/  FMUL.FTZ R0, R5, R6 ;  /* 0x0000000605007220 */ /* 0x000fe20000410000 */
[----:B------:R-:W-:-:S03]  /*28f0*/  FMUL.FTZ R6, R6, 0.5 ;  /* 0x3f00000006067820 */ /* 0x000fc60000410000 */
[----:B------:R-:W-:-:S04]  /*2900*/  FFMA R5, -R0, R0, R5 ;  /* 0x0000000000057223 */ /* 0x000fc80000000105 */
[----:B------:R-:W-:-:S07]  /*2910*/  FFMA R0, R5, R6, R0 ;  /* 0x0000000605007223 */ /* 0x000fce0000000000 */
.L_x_113:
[----:B------:R-:W-:Y:S05]  /*2920*/  BSYNC.RECONVERGENT B0 ;  /* 0x0000000000007941 */ /* 0x000fea0003800200 */
.L_x_111:
        /* <DEDUP_REMOVED lines=11> */
.L_x_115:
[----:B------:R-:W-:Y:S01]  /*29e0*/  FMUL.FTZ R0, R5, R6 ;  /* 0x0000000605007220 */ /* 0x000fe20000410000 */
[----:B------:R-:W-:-:S03]  /*29f0*/  FMUL.FTZ R6, R6, 0.5 ;  /* 0x3f00000006067820 */ /* 0x000fc60000410000 */
[----:B------:R-:W-:-:S04]  /*2a00*/  FFMA R5, -R0, R0, R5 ;  /* 0x0000000000057223 */ /* 0x000fc80000000105 */
[----:B------:R-:W-:-:S07]  /*2a10*/  FFMA R0, R5, R6, R0 ;  /* 0x0000000605007223 */ /* 0x000fce0000000000 */
.L_x_116:
[----:B------:R-:W-:Y:S05]  /*2a20*/  BSYNC.RECONVERGENT B0 ;  /* 0x0000000000007941 */ /* 0x000fea0003800200 */
.L_x_114:
        /* <DEDUP_REMOVED lines=11> */
.L_x_118:
[----:B------:R-:W-:Y:S01]  /*2ae0*/  FMUL.FTZ R0, R5, R6 ;  /* 0x0000000605007220 */ /* 0x000fe20000410000 */
[----:B------:R-:W-:-:S03]  /*2af0*/  FMUL.FTZ R6, R6, 0.5 ;  /* 0x3f00000006067820 */ /* 0x000fc60000410000 */
[----:B------:R-:W-:-:S04]  /*2b00*/  FFMA R5, -R0, R0, R5 ;  /* 0x0000000000057223 */ /* 0x000fc80000000105 */
[----:B------:R-:W-:-:S07]  /*2b10*/  FFMA R0, R5, R6, R0 ;  /* 0x0000000605007223 */ /* 0x000fce0000000000 */
.L_x_119:
[----:B------:R-:W-:Y:S05]  /*2b20*/  BSYNC.RECONVERGENT B0 ;  /* 0x0000000000007941 */ /* 0x000fea0003800200 */
.L_x_117:
        /* <DEDUP_REMOVED lines=11> */
.L_x_121:
[----:B------:R-:W-:Y:S01]  /*2be0*/  FMUL.FTZ R0, R5, R6 ;  /* 0x0000000605007220 */ /* 0x000fe20000410000 */
[----:B------:R-:W-:-:S03]  /*2bf0*/  FMUL.FTZ R6, R6, 0.5 ;  /* 0x3f00000006067820 */ /* 0x000fc60000410000 */
[----:B------:R-:W-:-:S04]  /*2c00*/  FFMA R5, -R0, R0, R5 ;  /* 0x0000000000057223 */ /* 0x000fc80000000105 */
[----:B------:R-:W-:-:S07]  /*2c10*/  FFMA R0, R5, R6, R0 ;  /* 0x0000000605007223 */ /* 0x000fce0000000000 */
.L_x_122:
[----:B------:R-:W-:Y:S05]  /*2c20*/  BSYNC.RECONVERGENT B0 ;  /* 0x0000000000007941 */ /* 0x000fea0003800200 */
.L_x_120:
        /* <DEDUP_REMOVED lines=11> */
.L_x_124:
[----:B------:R-:W-:Y:S01]  /*2ce0*/  FMUL.FTZ R0, R5, R6 ;  /* 0x0000000605007220 */ /* 0x000fe20000410000 */
[----:B------:R-:W-:-:S03]  /*2cf0*/  FMUL.FTZ R6, R6, 0.5 ;  /* 0x3f00000006067820 */ /* 0x000fc60000410000 */
[----:B------:R-:W-:-:S04]  /*2d00*/  FFMA R5, -R0, R0, R5 ;  /* 0x0000000000057223 */ /* 0x000fc80000000105 */
[----:B------:R-:W-:-:S07]  /*2d10*/  FFMA R0, R5, R6, R0 ;  /* 0x0000000605007223 */ /* 0x000fce0000000000 */
.L_x_125:
[----:B------:R-:W-:Y:S05]  /*2d20*/  BSYNC.RECONVERGENT B0 ;  /* 0x0000000000007941 */ /* 0x000fea0003800200 */
.L_x_123:
        /* <DEDUP_REMOVED lines=11> */
.L_x_127:
[----:B------:R-:W-:Y:S01]  /*2de0*/  FMUL.FTZ R0, R5, R6 ;  /* 0x0000000605007220 */ /* 0x000fe20000410000 */
[----:B------:R-:W-:-:S03]  /*2df0*/  FMUL.FTZ R6, R6, 0.5 ;  /* 0x3f00000006067820 */ /* 0x000fc60000410000 */
[----:B------:R-:W-:-:S04]  /*2e00*/  FFMA R5, -R0, R0, R5 ;  /* 0x0000000000057223 */ /* 0x000fc80000000105 */
[----:B------:R-:W-:-:S07]  /*2e10*/  FFMA R0, R5, R6, R0 ;  /* 0x0000000605007223 */ /* 0x000fce0000000000 */
.L_x_128:
[----:B------:R-:W-:Y:S05]  /*2e20*/  BSYNC.RECONVERGENT B0 ;  /* 0x0000000000007941 */ /* 0x000fea0003800200 */
.L_x_126:
        /* <DEDUP_REMOVED lines=11> */
.L_x_130:
[----:B------:R-:W-:Y:S01]  /*2ee0*/  FMUL.FTZ R0, R5, R6 ;  /* 0x0000000605007220 */ /* 0x000fe20000410000 */
[----:B------:R-:W-:-:S03]  /*2ef0*/  FMUL.FTZ R6, R6, 0.5 ;  /* 0x3f00000006067820 */ /* 0x000fc60000410000 */
[----:B------:R-:W-:-:S04]  /*2f00*/  FFMA R5, -R0, R0, R5 ;  /* 0x0000000000057223 */ /* 0x000fc80000000105 */
[----:B------:R-:W-:-:S07]  /*2f10*/  FFMA R0, R5, R6, R0 ;  /* 0x0000000605007223 */ /* 0x000fce0000000000 */
.L_x_131:
[----:B------:R-:W-:Y:S05]  /*2f20*/  BSYNC.RECONVERGENT B0 ;  /* 0x0000000000007941 */ /* 0x000fea0003800200 */
.L_x_129:
        /* <DEDUP_REMOVED lines=11> */
.L_x_133:
[----:B------:R-:W-:Y:S01]  /*2fe0*/  FMUL.FTZ R0, R5, R6 ;  /* 0x0000000605007220 */ /* 0x000fe20000410000 */
[----:B------:R-:W-:-:S03]  /*2ff0*/  FMUL.FTZ R6, R6, 0.5 ;  /* 0x3f00000006067820 */ /* 0x000fc60000410000 */
[----:B------:R-:W-:-:S04]  /*3000*/  FFMA R5, -R0, R0, R5 ;  /* 0x0000000000057223 */ /* 0x000fc80000000105 */
[----:B------:R-:W-:-:S07]  /*3010*/  FFMA R0, R5, R6, R0 ;  /* 0x0000000605007223 */ /* 0x000fce0000000000 */
.L_x_134:
[----:B------:R-:W-:Y:S05]  /*3020*/  BSYNC.RECONVERGENT B0 ;  /* 0x0000000000007941 */ /* 0x000fea0003800200 */
.L_x_132:
        /* <DEDUP_REMOVED lines=11> */
.L_x_136:
[----:B------:R-:W-:Y:S01]  /*30e0*/  FMUL.FTZ R0, R5, R6 ;  /* 0x0000000605007220 */ /* 0x000fe20000410000 */
[----:B------:R-:W-:-:S03]  /*30f0*/  FMUL.FTZ R6, R6, 0.5 ;  /* 0x3f00000006067820 */ /* 0x000fc60000410000 */
[----:B------:R-:W-:-:S04]  /*3100*/  FFMA R5, -R0, R0, R5 ;  /* 0x0000000000057223 */ /* 0x000fc80000000105 */
[----:B------:R-:W-:-:S07]  /*3110*/  FFMA R0, R5, R6, R0 ;  /* 0x0000000605007223 */ /* 0x000fce0000000000 */
.L_x_137:
[----:B------:R-:W-:Y:S05]  /*3120*/  BSYNC.RECONVERGENT B0 ;  /* 0x0000000000007941 */ /* 0x000fea0003800200 */
.L_x_135:
        /* <DEDUP_REMOVED lines=11> */
.L_x_139:
[----:B------:R-:W-:Y:S01]  /*31e0*/  FMUL.FTZ R0, R5, R6 ;  /* 0x0000000605007220 */ /* 0x000fe20000410000 */
[----:B------:R-:W-:-:S03]  /*31f0*/  FMUL.FTZ R6, R6, 0.5 ;  /* 0x3f00000006067820 */ /* 0x000fc60000410000 */
[----:B------:R-:W-:-:S04]  /*3200*/  FFMA R5, -R0, R0, R5 ;  /* 0x0000000000057223 */ /* 0x000fc80000000105 */
[----:B------:R-:W-:-:S07]  /*3210*/  FFMA R0, R5, R6, R0 ;  /* 0x0000000605007223 */ /* 0x000fce0000000000 */
.L_x_140:
[----:B------:R-:W-:Y:S05]  /*3220*/  BSYNC.RECONVERGENT B0 ;  /* 0x0000000000007941 */ /* 0x000fea0003800200 */
.L_x_138:
        /* <DEDUP_REMOVED lines=11> */
.L_x_142:
[----:B------:R-:W-:Y:S01]  /*32e0*/  FMUL.FTZ R0, R5, R6 ;  /* 0x0000000605007220 */ /* 0x000fe20000410000 */
[----:B------:R-:W-:-:S03]  /*32f0*/  FMUL.FTZ R6, R6, 0.5 ;  /* 0x3f00000006067820 */ /* 0x000fc60000410000 */
[----:B------:R-:W-:-:S04]  /*3300*/  FFMA R5, -R0, R0, R5 ;  /* 0x0000000000057223 */ /* 0x000fc80000000105 */
[----:B------:R-:W-:-:S07]  /*3310*/  FFMA R0, R5, R6, R0 ;  /* 0x0000000605007223 */ /* 0x000fce0000000000 */
.L_x_143:
[----:B------:R-:W-:Y:S05]  /*3320*/  BSYNC.RECONVERGENT B0 ;  /* 0x0000000000007941 */ /* 0x000fea0003800200 */
.L_x_141:
        /* <DEDUP_REMOVED lines=11> */
.L_x_145:
[----:B------:R-:W-:Y:S01]  /*33e0*/  FMUL.FTZ R0, R5, R6 ;  /* 0x0000000605007220 */ /* 0x000fe20000410000 */
[----:B------:R-:W-:-:S03]  /*33f0*/  FMUL.FTZ R6, R6, 0.5 ;  /* 0x3f00000006067820 */ /* 0x000fc60000410000 */
[----:B------:R-:W-:-:S04]  /*3400*/  FFMA R5, -R0, R0, R5 ;  /* 0x0000000000057223 */ /* 0x000fc80000000105 */
[----:B------:R-:W-:-:S07]  /*3410*/  FFMA R0, R5, R6, R0 ;  /* 0x0000000605007223 */ /* 0x000fce0000000000 */
.L_x_146:
[----:B------:R-:W-:Y:S05]  /*3420*/  BSYNC.RECONVERGENT B0 ;  /* 0x0000000000007941 */ /* 0x000fea0003800200 */
.L_x_144:
        /* <DEDUP_REMOVED lines=11> */
.L_x_148:
[----:B------:R-:W-:Y:S01]  /*34e0*/  FMUL.FTZ R0, R5, R6 ;  /* 0x0000000605007220 */ /* 0x000fe20000410000 */
[----:B------:R-:W-:-:S03]  /*34f0*/  FMUL.FTZ R6, R6, 0.5 ;  /* 0x3f00000006067820 */ /* 0x000fc60000410000 */
[----:B------:R-:W-:-:S04]  /*3500*/  FFMA R5, -R0, R0, R5 ;  /* 0x0000000000057223 */ /* 0x000fc80000000105 */
[----:B------:R-:W-:-:S07]  /*3510*/  FFMA R0, R5, R6, R0 ;  /* 0x0000000605007223 */ /* 0x000fce0000000000 */
.L_x_149:
[----:B------:R-:W-:Y:S05]  /*3520*/  BSYNC.RECONVERGENT B0 ;  /* 0x0000000000007941 */ /* 0x000fea0003800200 */
.L_x_147:
        /* <DEDUP_REMOVED lines=11> */
.L_x_151:
[----:B------:R-:W-:Y:S01]  /*35e0*/  FMUL.FTZ R0, R5, R6 ;  /* 0x0000000605007220 */ /* 0x000fe20000410000 */
[----:B------:R-:W-:-:S03]  /*35f0*/  FMUL.FTZ R6, R6, 0.5 ;  /* 0x3f00000006067820 */ /* 0x000fc60000410000 */
[----:B------:R-:W-:-:S04]  /*3600*/  FFMA R5, -R0, R0, R5 ;  /* 0x0000000000057223 */ /* 0x000fc80000000105 */
[----:B------:R-:W-:-:S07]  /*3610*/  FFMA R0, R5, R6, R0 ;  /* 0x0000000605007223 */ /* 0x000fce0000000000 */
.L_x_152:
[----:B------:R-:W-:Y:S05]  /*3620*/  BSYNC.RECONVERGENT B0 ;  /* 0x0000000000007941 */ /* 0x000fea0003800200 */
.L_x_150:
        /* <DEDUP_REMOVED lines=11> */
.L_x_154:
[----:B------:R-:W-:Y:S01]  /*36e0*/  FMUL.FTZ R0, R5, R6 ;  /* 0x0000000605007220 */ /* 0x000fe20000410000 */
[----:B------:R-:W-:-:S03]  /*36f0*/  FMUL.FTZ R6, R6, 0.5 ;  /* 0x3f00000006067820 */ /* 0x000fc60000410000 */
[----:B------:R-:W-:-:S04]  /*3700*/  FFMA R5, -R0, R0, R5 ;  /* 0x0000000000057223 */ /* 0x000fc80000000105 */
[----:B------:R-:W-:-:S07]  /*3710*/  FFMA R0, R5, R6, R0 ;  /* 0x0000000605007223 */ /* 0x000fce0000000000 */
.L_x_155:
[----:B------:R-:W-:Y:S05]  /*3720*/  BSYNC.RECONVERGENT B0 ;  /* 0x0000000000007941 */ /* 0x000fea0003800200 */
.L_x_153:
        /* <DEDUP_REMOVED lines=11> */
.L_x_157:
[----:B------:R-:W-:Y:S01]  /*37e0*/  FMUL.FTZ R0, R5, R6 ;  /* 0x0000000605007220 */ /* 0x000fe20000410000 */
[----:B------:R-:W-:-:S03]  /*37f0*/  FMUL.FTZ R6, R6, 0.5 ;  /* 0x3f00000006067820 */ /* 0x000fc60000410000 */
[----:B------:R-:W-:-:S04]  /*3800*/  FFMA R5, -R0, R0, R5 ;  /* 0x0000000000057223 */ /* 0x000fc80000000105 */
[----:B------:R-:W-:-:S07]  /*3810*/  FFMA R0, R5, R6, R0 ;  /* 0x0000000605007223 */ /* 0x000fce0000000000 */
.L_x_158:
[----:B------:R-:W-:Y:S05]  /*3820*/  BSYNC.RECONVERGENT B0 ;  /* 0x0000000000007941 */ /* 0x000fea0003800200 */
.L_x_156:
        /* <DEDUP_REMOVED lines=11> */
.L_x_160:
[----:B------:R-:W-:Y:S01]  /*38e0*/  FMUL.FTZ R0, R5, R6 ;  /* 0x0000000605007220 */ /* 0x000fe20000410000 */
[----:B------:R-:W-:-:S03]  /*38f0*/  FMUL.FTZ R6, R6, 0.5 ;  /* 0x3f00000006067820 */ /* 0x000fc60000410000 */
[----:B------:R-:W-:-:S04]  /*3900*/  FFMA R5, -R0, R0, R5 ;  /* 0x0000000000057223 */ /* 0x000fc80000000105 */
[----:B------:R-:W-:-:S07]  /*3910*/  FFMA R0, R5, R6, R0 ;  /* 0x0000000605007223 */ /* 0x000fce0000000000 */
.L_x_161:
[----:B------:R-:W-:Y:S05]  /*3920*/  BSYNC.RECONVERGENT B0 ;  /* 0x0000000000007941 */ /* 0x000fea0003800200 */
.L_x_159:
        /* <DEDUP_REMOVED lines=11> */
.L_x_163:
[----:B------:R-:W-:Y:S01]  /*39e0*/  FMUL.FTZ R0, R5, R6 ;  /* 0x0000000605007220 */ /* 0x000fe20000410000 */
[----:B------:R-:W-:-:S03]  /*39f0*/  FMUL.FTZ R6, R6, 0.5 ;  /* 0x3f00000006067820 */ /* 0x000fc60000410000 */
[----:B------:R-:W-:-:S04]  /*3a00*/  FFMA R5, -R0, R0, R5 ;  /* 0x0000000000057223 */ /* 0x000fc80000000105 */
[----:B------:R-:W-:-:S07]  /*3a10*/  FFMA R0, R5, R6, R0 ;  /* 0x0000000605007223 */ /* 0x000fce0000000000 */
.L_x_164:
[----:B------:R-:W-:Y:S05]  /*3a20*/  BSYNC.RECONVERGENT B0 ;  /* 0x0000000000007941 */ /* 0x000fea0003800200 */
.L_x_162:
        /* <DEDUP_REMOVED lines=11> */
.L_x_166:
[----:B------:R-:W-:Y:S01]  /*3ae0*/  FMUL.FTZ R0, R5, R6 ;  /* 0x0000000605007220 */ /* 0x000fe20000410000 */
[----:B------:R-:W-:-:S03]  /*3af0*/  FMUL.FTZ R6, R6, 0.5 ;  /* 0x3f00000006067820 */ /* 0x000fc60000410000 */
[----:B------:R-:W-:-:S04]  /*3b00*/  FFMA R5, -R0, R0, R5 ;  /* 0x0000000000057223 */ /* 0x000fc80000000105 */
[----:B------:R-:W-:-:S07]  /*3b10*/  FFMA R0, R5, R6, R0 ;  /* 0x0000000605007223 */ /* 0x000fce0000000000 */
.L_x_167:
[----:B------:R-:W-:Y:S05]  /*3b20*/  BSYNC.RECONVERGENT B0 ;  /* 0x0000000000007941 */ /* 0x000fea0003800200 */
.L_x_165:
        /* <DEDUP_REMOVED lines=11> */
.L_x_169:
[----:B------:R-:W-:Y:S01]  /*3be0*/  FMUL.FTZ R0, R5, R6 ;  /* 0x0000000605007220 */ /* 0x000fe20000410000 */
[----:B------:R-:W-:-:S03]  /*3bf0*/  FMUL.FTZ R6, R6, 0.5 ;  /* 0x3f00000006067820 */ /* 0x000fc60000410000 */
[----:B------:R-:W-:-:S04]  /*3c00*/  FFMA R5, -R0, R0, R5 ;  /* 0x0000000000057223 */ /* 0x000fc80000000105 */
[----:B------:R-:W-:-:S07]  /*3c10*/  FFMA R0, R5, R6, R0 ;  /* 0x0000000605007223 */ /* 0x000fce0000000000 */
.L_x_170:
[----:B------:R-:W-:Y:S05]  /*3c20*/  BSYNC.RECONVERGENT B0 ;  /* 0x0000000000007941 */ /* 0x000fea0003800200 */
.L_x_168:
        /* <DEDUP_REMOVED lines=11> */
.L_x_172:
[----:B------:R-:W-:Y:S01]  /*3ce0*/  FMUL.FTZ R0, R5, R6 ;  /* 0x0000000605007220 */ /* 0x000fe20000410000 */
[----:B------:R-:W-:-:S03]  /*3cf0*/  FMUL.FTZ R6, R6, 0.5 ;  /* 0x3f00000006067820 */ /* 0x000fc60000410000 */
[----:B------:R-:W-:-:S04]  /*3d00*/  FFMA R5, -R0, R0, R5 ;  /* 0x0000000000057223 */ /* 0x000fc80000000105 */
[----:B------:R-:W-:-:S07]  /*3d10*/  FFMA R0, R5, R6, R0 ;  /* 0x0000000605007223 */ /* 0x000fce0000000000 */
.L_x_173:
[----:B------:R-:W-:Y:S05]  /*3d20*/  BSYNC.RECONVERGENT B0 ;  /* 0x0000000000007941 */ /* 0x000fea0003800200 */
.L_x_171:
        /* <DEDUP_REMOVED lines=11> */
.L_x_175:
[----:B------:R-:W-:Y:S01]  /*3de0*/  FMUL.FTZ R0, R5, R6 ;  /* 0x0000000605007220 */ /* 0x000fe20000410000 */
[----:B------:R-:W-:-:S03]  /*3df0*/  FMUL.FTZ R6, R6, 0.5 ;  /* 0x3f00000006067820 */ /* 0x000fc60000410000 */
[----:B------:R-:W-:-:S04]  /*3e00*/  FFMA R5, -R0, R0, R5 ;  /* 0x0000000000057223 */ /* 0x000fc80000000105 */
[----:B------:R-:W-:-:S07]  /*3e10*/  FFMA R0, R5, R6, R0 ;  /* 0x0000000605007223 */ /* 0x000fce0000000000 */
.L_x_176:
[----:B------:R-:W-:Y:S05]  /*3e20*/  BSYNC.RECONVERGENT B0 ;  /* 0x0000000000007941 */ /* 0x000fea0003800200 */
.L_x_174:
        /* <DEDUP_REMOVED lines=11> */
.L_x_178:
[----:B------:R-:W-:Y:S01]  /*3ee0*/  FMUL.FTZ R0, R5, R6 ;  /* 0x0000000605007220 */ /* 0x000fe20000410000 */
[----:B------:R-:W-:-:S03]  /*3ef0*/  FMUL.FTZ R6, R6, 0.5 ;  /* 0x3f00000006067820 */ /* 0x000fc60000410000 */
[----:B------:R-:W-:-:S04]  /*3f00*/  FFMA R5, -R0, R0, R5 ;  /* 0x0000000000057223 */ /* 0x000fc80000000105 */
[----:B------:R-:W-:-:S07]  /*3f10*/  FFMA R0, R5, R6, R0 ;  /* 0x0000000605007223 */ /* 0x000fce0000000000 */
.L_x_179:
[----:B------:R-:W-:Y:S05]  /*3f20*/  BSYNC.RECONVERGENT B0 ;  /* 0x0000000000007941 */ /* 0x000fea0003800200 */
.L_x_177:
        /* <DEDUP_REMOVED lines=11> */
.L_x_181:
[----:B------:R-:W-:Y:S01]  /*3fe0*/  FMUL.FTZ R0, R5, R6 ;  /* 0x0000000605007220 */ /* 0x000fe20000410000 */
[----:B------:R-:W-:-:S03]  /*3ff0*/  FMUL.FTZ R6, R6, 0.5 ;  /* 0x3f00000006067820 */ /* 0x000fc60000410000 */
[----:B------:R-:W-:-:S04]  /*4000*/  FFMA R5, -R0, R0, R5 ;  /* 0x0000000000057223 */ /* 0x000fc80000000105 */
[----:B------:R-:W-:-:S07]  /*4010*/  FFMA R0, R5, R6, R0 ;  /* 0x0000000605007223 */ /* 0x000fce0000000000 */
.L_x_182:
[----:B------:R-:W-:Y:S05]  /*4020*/  BSYNC.RECONVERGENT B0 ;  /* 0x0000000000007941 */ /* 0x000fea0003800200 */
.L_x_180:
        /* <DEDUP_REMOVED lines=11> */
.L_x_184:
[----:B------:R-:W-:Y:S01]  /*40e0*/  FMUL.FTZ R0, R5, R6 ;  /* 0x0000000605007220 */ /* 0x000fe20000410000 */
[----:B------:R-:W-:-:S03]  /*40f0*/  FMUL.FTZ R6, R6, 0.5 ;  /* 0x3f00000006067820 */ /* 0x000fc60000410000 */
[----:B------:R-:W-:-:S04]  /*4100*/  FFMA R5, -R0, R0, R5 ;  /* 0x0000000000057223 */ /* 0x000fc80000000105 */
[----:B------:R-:W-:-:S07]  /*4110*/  FFMA R0, R5, R6, R0 ;  /* 0x0000000605007223 */ /* 0x000fce0000000000 */
.L_x_185:
[----:B------:R-:W-:Y:S05]  /*4120*/  BSYNC.RECONVERGENT B0 ;  /* 0x0000000000007941 */ /* 0x000fea0003800200 */
.L_x_183:
        /* <DEDUP_REMOVED lines=11> */
.L_x_187:
[----:B------:R-:W-:Y:S01]  /*41e0*/  FMUL.FTZ R0, R5, R6 ;  /* 0x0000000605007220 */ /* 0x000fe20000410000 */
[----:B------:R-:W-:-:S03]  /*41f0*/  FMUL.FTZ R6, R6, 0.5 ;  /* 0x3f00000006067820 */ /* 0x000fc60000410000 */
[----:B------:R-:W-:-:S04]  /*4200*/  FFMA R5, -R0, R0, R5 ;  /* 0x0000000000057223 */ /* 0x000fc80000000105 */
[----:B------:R-:W-:-:S07]  /*4210*/  FFMA R0, R5, R6, R0 ;  /* 0x0000000605007223 */ /* 0x000fce0000000000 */
.L_x_188:
[----:B------:R-:W-:Y:S05]  /*4220*/  BSYNC.RECONVERGENT B0 ;  /* 0x0000000000007941 */ /* 0x000fea0003800200 */
.L_x_186:
        /* <DEDUP_REMOVED lines=11> */
.L_x_190:
[----:B------:R-:W-:Y:S01]  /*42e0*/  FMUL.FTZ R0, R5, R6 ;  /* 0x0000000605007220 */ /* 0x000fe20000410000 */
[----:B------:R-:W-:-:S03]  /*42f0*/  FMUL.FTZ R6, R6, 0.5 ;  /* 0x3f00000006067820 */ /* 0x000fc60000410000 */
[----:B------:R-:W-:-:S04]  /*4300*/  FFMA R5, -R0, R0, R5 ;  /* 0x0000000000057223 */ /* 0x000fc80000000105 */
[----:B------:R-:W-:-:S07]  /*4310*/  FFMA R0, R5, R6, R0 ;  /* 0x0000000605007223 */ /* 0x000fce0000000000 */
.L_x_191:
[----:B------:R-:W-:Y:S05]  /*4320*/  BSYNC.RECONVERGENT B0 ;  /* 0x0000000000007941 */ /* 0x000fea0003800200 */
.L_x_189:
        /* <DEDUP_REMOVED lines=11> */
.L_x_193:
[----:B------:R-:W-:Y:S01]  /*43e0*/  FMUL.FTZ R0, R5, R6 ;  /* 0x0000000605007220 */ /* 0x000fe20000410000 */
[----:B------:R-:W-:-:S03]  /*43f0*/  FMUL.FTZ R6, R6, 0.5 ;  /* 0x3f00000006067820 */ /* 0x000fc60000410000 */
[----:B------:R-:W-:-:S04]  /*4400*/  FFMA R5, -R0, R0, R5 ;  /* 0x0000000000057223 */ /* 0x000fc80000000105 */
[----:B------:R-:W-:-:S07]  /*4410*/  FFMA R0, R5, R6, R0 ;  /* 0x0000000605007223 */ /* 0x000fce0000000000 */
.L_x_194:
[----:B------:R-:W-:Y:S05]  /*4420*/  BSYNC.RECONVERGENT B0 ;  /* 0x0000000000007941 */ /* 0x000fea0003800200 */
.L_x_192:
        /* <DEDUP_REMOVED lines=11> */
.L_x_196:
[----:B------:R-:W-:Y:S01]  /*44e0*/  FMUL.FTZ R0, R5, R6 ;  /* 0x0000000605007220 */ /* 0x000fe20000410000 */
[----:B------:R-:W-:-:S03]  /*44f0*/  FMUL.FTZ R6, R6, 0.5 ;  /* 0x3f00000006067820 */ /* 0x000fc60000410000 */
[----:B------:R-:W-:-:S04]  /*4500*/  FFMA R5, -R0, R0, R5 ;  /* 0x0000000000057223 */ /* 0x000fc80000000105 */
[----:B------:R-:W-:-:S07]  /*4510*/  FFMA R0, R5, R6, R0 ;  /* 0x0000000605007223 */ /* 0x000fce0000000000 */
.L_x_197:
[----:B------:R-:W-:Y:S05]  /*4520*/  BSYNC.RECONVERGENT B0 ;  /* 0x0000000000007941 */ /* 0x000fea0003800200 */
.L_x_195:
        /* <DEDUP_REMOVED lines=11> */
.L_x_199:
[----:B------:R-:W-:Y:S01]  /*45e0*/  FMUL.FTZ R0, R5, R6 ;  /* 0x0000000605007220 */ /* 0x000fe20000410000 */
[----:B------:R-:W-:-:S03]  /*45f0*/  FMUL.FTZ R6, R6, 0.5 ;  /* 0x3f00000006067820 */ /* 0x000fc60000410000 */
[----:B------:R-:W-:-:S04]  /*4600*/  FFMA R5, -R0, R0, R5 ;  /* 0x0000000000057223 */ /* 0x000fc80000000105 */
[----:B------:R-:W-:-:S07]  /*4610*/  FFMA R0, R5, R6, R0 ;  /* 0x0000000605007223 */ /* 0x000fce0000000000 */
.L_x_200:
[----:B------:R-:W-:Y:S05]  /*4620*/  BSYNC.RECONVERGENT B0 ;  /* 0x0000000000007941 */ /* 0x000fea0003800200 */
.L_x_198:
        /* <DEDUP_REMOVED lines=11> */
.L_x_202:
[----:B------:R-:W-:Y:S01]  /*46e0*/  FMUL.FTZ R0, R5, R6 ;  /* 0x0000000605007220 */ /* 0x000fe20000410000 */
[----:B------:R-:W-:-:S03]  /*46f0*/  FMUL.FTZ R6, R6, 0.5 ;  /* 0x3f00000006067820 */ /* 0x000fc60000410000 */
[----:B------:R-:W-:-:S04]  /*4700*/  FFMA R5, -R0, R0, R5 ;  /* 0x0000000000057223 */ /* 0x000fc80000000105 */
[----:B------:R-:W-:-:S07]  /*4710*/  FFMA R0, R5, R6, R0 ;  /* 0x0000000605007223 */ /* 0x000fce0000000000 */
.L_x_203:
[----:B------:R-:W-:Y:S05]  /*4720*/  BSYNC.RECONVERGENT B0 ;  /* 0x0000000000007941 */ /* 0x000fea0003800200 */
.L_x_201:
        /* <DEDUP_REMOVED lines=11> */
.L_x_205:
[----:B------:R-:W-:Y:S01]  /*47e0*/  FMUL.FTZ R0, R5, R6 ;  /* 0x0000000605007220 */ /* 0x000fe20000410000 */
[----:B------:R-:W-:-:S03]  /*47f0*/  FMUL.FTZ R6, R6, 0.5 ;  /* 0x3f00000006067820 */ /* 0x000fc60000410000 */
[----:B------:R-:W-:-:S04]  /*4800*/  FFMA R5, -R0, R0, R5 ;  /* 0x0000000000057223 */ /* 0x000fc80000000105 */
[----:B------:R-:W-:-:S07]  /*4810*/  FFMA R0, R5, R6, R0 ;  /* 0x0000000605007223 */ /* 0x000fce0000000000 */
.L_x_206:
[----:B------:R-:W-:Y:S05]  /*4820*/  BSYNC.RECONVERGENT B0 ;  /* 0x0000000000007941 */ /* 0x000fea0003800200 */
.L_x_204:
        /* <DEDUP_REMOVED lines=11> */
.L_x_208:
[----:B------:R-:W-:Y:S01]  /*48e0*/  FMUL.FTZ R0, R5, R6 ;  /* 0x0000000605007220 */ /* 0x000fe20000410000 */
[----:B------:R-:W-:-:S03]  /*48f0*/  FMUL.FTZ R6, R6, 0.5 ;  /* 0x3f00000006067820 */ /* 0x000fc60000410000 */
[----:B------:R-:W-:-:S04]  /*4900*/  FFMA R5, -R0, R0, R5 ;  /* 0x0000000000057223 */ /* 0x000fc80000000105 */
[----:B------:R-:W-:-:S07]  /*4910*/  FFMA R0, R5, R6, R0 ;  /* 0x0000000605007223 */ /* 0x000fce0000000000 */
.L_x_209:
[----:B------:R-:W-:Y:S05]  /*4920*/  BSYNC.RECONVERGENT B0 ;  /* 0x0000000000007941 */ /* 0x000fea0003800200 */
.L_x_207:
        /* <DEDUP_REMOVED lines=11> */
.L_x_211:
[----:B------:R-:W-:Y:S01]  /*49e0*/  FMUL.FTZ R0, R5, R6 ;  /* 0x0000000605007220 */ /* 0x000fe20000410000 */
[----:B------:R-:W-:-:S03]  /*49f0*/  FMUL.FTZ R6, R6, 0.5 ;  /* 0x3f00000006067820 */ /* 0x000fc60000410000 */
[----:B------:R-:W-:-:S04]  /*4a00*/  FFMA R5, -R0, R0, R5 ;  /* 0x0000000000057223 */ /* 0x000fc80000000105 */
[----:B------:R-:W-:-:S07]  /*4a10*/  FFMA R0, R5, R6, R0 ;  /* 0x0000000605007223 */ /* 0x000fce0000000000 */
.L_x_212:
[----:B------:R-:W-:Y:S05]  /*4a20*/  BSYNC.RECONVERGENT B0 ;  /* 0x0000000000007941 */ /* 0x000fea0003800200 */
.L_x_210:
        /* <DEDUP_REMOVED lines=11> */
.L_x_214:
[----:B------:R-:W-:Y:S01]  /*4ae0*/  FMUL.FTZ R0, R5, R6 ;  /* 0x0000000605007220 */ /* 0x000fe20000410000 */
[----:B------:R-:W-:-:S03]  /*4af0*/  FMUL.FTZ R6, R6, 0.5 ;  /* 0x3f00000006067820 */ /* 0x000fc60000410000 */
[----:B------:R-:W-:-:S04]  /*4b00*/  FFMA R5, -R0, R0, R5 ;  /* 0x0000000000057223 */ /* 0x000fc80000000105 */
[----:B------:R-:W-:-:S07]  /*4b10*/  FFMA R0, R5, R6, R0 ;  /* 0x0000000605007223 */ /* 0x000fce0000000000 */
.L_x_215:
[----:B------:R-:W-:Y:S05]  /*4b20*/  BSYNC.RECONVERGENT B0 ;  /* 0x0000000000007941 */ /* 0x000fea0003800200 */
.L_x_213:
        /* <DEDUP_REMOVED lines=11> */
.L_x_217:
[----:B------:R-:W-:Y:S01]  /*4be0*/  FMUL.FTZ R0, R5, R6 ;  /* 0x0000000605007220 */ /* 0x000fe20000410000 */
[----:B------:R-:W-:-:S03]  /*4bf0*/  FMUL.FTZ R6, R6, 0.5 ;  /* 0x3f00000006067820 */ /* 0x000fc60000410000 */
[----:B------:R-:W-:-:S04]  /*4c00*/  FFMA R5, -R0, R0, R5 ;  /* 0x0000000000057223 */ /* 0x000fc80000000105 */
[----:B------:R-:W-:-:S07]  /*4c10*/  FFMA R0, R5, R6, R0 ;  /* 0x0000000605007223 */ /* 0x000fce0000000000 */
.L_x_218:
[----:B------:R-:W-:Y:S05]  /*4c20*/  BSYNC.RECONVERGENT B0 ;  /* 0x0000000000007941 */ /* 0x000fea0003800200 */
.L_x_216:
        /* <DEDUP_REMOVED lines=11> */
.L_x_220:
[----:B------:R-:W-:Y:S01]  /*4ce0*/  FMUL.FTZ R0, R5, R6 ;  /* 0x0000000605007220 */ /* 0x000fe20000410000 */
[----:B------:R-:W-:-:S03]  /*4cf0*/  FMUL.FTZ R6, R6, 0.5 ;  /* 0x3f00000006067820 */ /* 0x000fc60000410000 */
[----:B------:R-:W-:-:S04]  /*4d00*/  FFMA R5, -R0, R0, R5 ;  /* 0x0000000000057223 */ /* 0x000fc80000000105 */
[----:B------:R-:W-:-:S07]  /*4d10*/  FFMA R0, R5, R6, R0 ;  /* 0x0000000605007223 */ /* 0x000fce0000000000 */
.L_x_221:
[----:B------:R-:W-:Y:S05]  /*4d20*/  BSYNC.RECONVERGENT B0 ;  /* 0x0000000000007941 */ /* 0x000fea0003800200 */
.L_x_219:
        /* <DEDUP_REMOVED lines=11> */
.L_x_223:
[----:B------:R-:W-:Y:S01]  /*4de0*/  FMUL.FTZ R0, R5, R6 ;  /* 0x0000000605007220 */ /* 0x000fe20000410000 */
[----:B------:R-:W-:-:S03]  /*4df0*/  FMUL.FTZ R6, R6, 0.5 ;  /* 0x3f00000006067820 */ /* 0x000fc60000410000 */
[----:B------:R-:W-:-:S04]  /*4e00*/  FFMA R5, -R0, R0, R5 ;  /* 0x0000000000057223 */ /* 0x000fc80000000105 */
[----:B------:R-:W-:-:S07]  /*4e10*/  FFMA R0, R5, R6, R0 ;  /* 0x0000000605007223 */ /* 0x000fce0000000000 */
.L_x_224:
[----:B------:R-:W-:Y:S05]  /*4e20*/  BSYNC.RECONVERGENT B0 ;  /* 0x0000000000007941 */ /* 0x000fea0003800200 */
.L_x_222:
        /* <DEDUP_REMOVED lines=11> */
.L_x_226:
[----:B------:R-:W-:Y:S01]  /*4ee0*/  FMUL.FTZ R0, R5, R6 ;  /* 0x0000000605007220 */ /* 0x000fe20000410000 */
[----:B------:R-:W-:-:S03]  /*4ef0*/  FMUL.FTZ R6, R6, 0.5 ;  /* 0x3f00000006067820 */ /* 0x000fc60000410000 */
[----:B------:R-:W-:-:S04]  /*4f00*/  FFMA R5, -R0, R0, R5 ;  /* 0x0000000000057223 */ /* 0x000fc80000000105 */
[----:B------:R-:W-:-:S07]  /*4f10*/  FFMA R0, R5, R6, R0 ;  /* 0x0000000605007223 */ /* 0x000fce0000000000 */
.L_x_227:
[----:B------:R-:W-:Y:S05]  /*4f20*/  BSYNC.RECONVERGENT B0 ;  /* 0x0000000000007941 */ /* 0x000fea0003800200 */
.L_x_225:
        /* <DEDUP_REMOVED lines=11> */
.L_x_229:
[----:B------:R-:W-:Y:S01]  /*4fe0*/  FMUL.FTZ R0, R5, R6 ;  /* 0x0000000605007220 */ /* 0x000fe20000410000 */
[----:B------:R-:W-:-:S03]  /*4ff0*/  FMUL.FTZ R6, R6, 0.5 ;  /* 0x3f00000006067820 */ /* 0x000fc60000410000 */
[----:B------:R-:W-:-:S04]  /*5000*/  FFMA R5, -R0, R0, R5 ;  /* 0x0000000000057223 */ /* 0x000fc80000000105 */
[----:B------:R-:W-:-:S07]  /*5010*/  FFMA R0, R5, R6, R0 ;  /* 0x0000000605007223 */ /* 0x000fce0000000000 */
.L_x_230:
[----:B------:R-:W-:Y:S05]  /*5020*/  BSYNC.RECONVERGENT B0 ;  /* 0x0000000000007941 */ /* 0x000fea0003800200 */
.L_x_228:
        /* <DEDUP_REMOVED lines=11> */
.L_x_232:
[----:B------:R-:W-:Y:S01]  /*50e0*/  FMUL.FTZ R0, R5, R6 ;  /* 0x0000000605007220 */ /* 0x000fe20000410000 */
[----:B------:R-:W-:-:S03]  /*50f0*/  FMUL.FTZ R6, R6, 0.5 ;  /* 0x3f00000006067820 */ /* 0x000fc60000410000 */
[----:B------:R-:W-:-:S04]  /*5100*/  FFMA R5, -R0, R0, R5 ;  /* 0x0000000000057223 */ /* 0x000fc80000000105 */
[----:B------:R-:W-:-:S07]  /*5110*/  FFMA R0, R5, R6, R0 ;  /* 0x0000000605007223 */ /* 0x000fce0000000000 */
.L_x_233:
[----:B------:R-:W-:Y:S05]  /*5120*/  BSYNC.RECONVERGENT B0 ;  /* 0x0000000000007941 */ /* 0x000fea0003800200 */
.L_x_231:
        /* <DEDUP_REMOVED lines=11> */
.L_x_235:
[----:B------:R-:W-:Y:S01]  /*51e0*/  FMUL.FTZ R0, R5, R6 ;  /* 0x0000000605007220 */ /* 0x000fe20000410000 */
[----:B------:R-:W-:-:S03]  /*51f0*/  FMUL.FTZ R6, R6, 0.5 ;  /* 0x3f00000006067820 */ /* 0x000fc60000410000 */
[----:B------:R-:W-:-:S04]  /*5200*/  FFMA R5, -R0, R0, R5 ;  /* 0x0000000000057223 */ /* 0x000fc80000000105 */
[----:B------:R-:W-:-:S07]  /*5210*/  FFMA R0, R5, R6, R0 ;  /* 0x0000000605007223 */ /* 0x000fce0000000000 */
.L_x_236:
[----:B------:R-:W-:Y:S05]  /*5220*/  BSYNC.RECONVERGENT B0 ;  /* 0x0000000000007941 */ /* 0x000fea0003800200 */
.L_x_234:
        /* <DEDUP_REMOVED lines=11> */
.L_x_238:
[----:B------:R-:W-:Y:S01]  /*52e0*/  FMUL.FTZ R0, R5, R6 ;  /* 0x0000000605007220 */ /* 0x000fe20000410000 */
[----:B------:R-:W-:-:S03]  /*52f0*/  FMUL.FTZ R6, R6, 0.5 ;  /* 0x3f00000006067820 */ /* 0x000fc60000410000 */
[----:B------:R-:W-:-:S04]  /*5300*/  FFMA R5, -R0, R0, R5 ;  /* 0x0000000000057223 */ /* 0x000fc80000000105 */
[----:B------:R-:W-:-:S07]  /*5310*/  FFMA R0, R5, R6, R0 ;  /* 0x0000000605007223 */ /* 0x000fce0000000000 */
.L_x_239:
[----:B------:R-:W-:Y:S05]  /*5320*/  BSYNC.RECONVERGENT B0 ;  /* 0x0000000000007941 */ /* 0x000fea0003800200 */
.L_x_237:
        /* <DEDUP_REMOVED lines=11> */
.L_x_241:
[----:B------:R-:W-:Y:S01]  /*53e0*/  FMUL.FTZ R0, R5, R6 ;  /* 0x0000000605007220 */ /* 0x000fe20000410000 */
[----:B------:R-:W-:-:S03]  /*53f0*/  FMUL.FTZ R6, R6, 0.5 ;  /* 0x3f00000006067820 */ /* 0x000fc60000410000 */
[----:B------:R-:W-:-:S04]  /*5400*/  FFMA R5, -R0, R0, R5 ;  /* 0x0000000000057223 */ /* 0x000fc80000000105 */
[----:B------:R-:W-:-:S07]  /*5410*/  FFMA R0, R5, R6, R0 ;  /* 0x0000000605007223 */ /* 0x000fce0000000000 */
.L_x_242:
[----:B------:R-:W-:Y:S05]  /*5420*/  BSYNC.RECONVERGENT B0 ;  /* 0x0000000000007941 */ /* 0x000fea0003800200 */
.L_x_240:
        /* <DEDUP_REMOVED lines=11> */
.L_x_244:
[----:B------:R-:W-:Y:S01]  /*54e0*/  FMUL.FTZ R0, R5, R6 ;  /* 0x0000000605007220 */ /* 0x000fe20000410000 */
[----:B------:R-:W-:-:S03]  /*54f0*/  FMUL.FTZ R6, R6, 0.5 ;  /* 0x3f00000006067820 */ /* 0x000fc60000410000 */
[----:B------:R-:W-:-:S04]  /*5500*/  FFMA R5, -R0, R0, R5 ;  /* 0x0000000000057223 */ /* 0x000fc80000000105 */
[----:B------:R-:W-:-:S07]  /*5510*/  FFMA R0, R5, R6, R0 ;  /* 0x0000000605007223 */ /* 0x000fce0000000000 */
.L_x_245:
[----:B------:R-:W-:Y:S05]  /*5520*/  BSYNC.RECONVERGENT B0 ;  /* 0x0000000000007941 */ /* 0x000fea0003800200 */
.L_x_243:
        /* <DEDUP_REMOVED lines=11> */
.L_x_247:
[----:B------:R-:W-:Y:S01]  /*55e0*/  FMUL.FTZ R0, R5, R6 ;  /* 0x0000000605007220 */ /* 0x000fe20000410000 */
[----:B------:R-:W-:-:S03]  /*55f0*/  FMUL.FTZ R6, R6, 0.5 ;  /* 0x3f00000006067820 */ /* 0x000fc60000410000 */
[----:B------:R-:W-:-:S04]  /*5600*/  FFMA R5, -R0, R0, R5 ;  /* 0x0000000000057223 */ /* 0x000fc80000000105 */
[----:B------:R-:W-:-:S07]  /*5610*/  FFMA R0, R5, R6, R0 ;  /* 0x0000000605007223 */ /* 0x000fce0000000000 */
.L_x_248:
[----:B------:R-:W-:Y:S05]  /*5620*/  BSYNC.RECONVERGENT B0 ;  /* 0x0000000000007941 */ /* 0x000fea0003800200 */
.L_x_246:
        /* <DEDUP_REMOVED lines=11> */
.L_x_250:
[----:B------:R-:W-:Y:S01]  /*56e0*/  FMUL.FTZ R0, R5, R6 ;  /* 0x0000000605007220 */ /* 0x000fe20000410000 */
[----:B------:R-:W-:-:S03]  /*56f0*/  FMUL.FTZ R6, R6, 0.5 ;  /* 0x3f00000006067820 */ /* 0x000fc60000410000 */
[----:B------:R-:W-:-:S04]  /*5700*/  FFMA R5, -R0, R0, R5 ;  /* 0x0000000000057223 */ /* 0x000fc80000000105 */
[----:B------:R-:W-:-:S07]  /*5710*/  FFMA R0, R5, R6, R0 ;  /* 0x0000000605007223 */ /* 0x000fce0000000000 */
.L_x_251:
[----:B------:R-:W-:Y:S05]  /*5720*/  BSYNC.RECONVERGENT B0 ;  /* 0x0000000000007941 */ /* 0x000fea0003800200 */
.L_x_249:
        /* <DEDUP_REMOVED lines=11> */
.L_x_253:
[----:B------:R-:W-:Y:S01]  /*57e0*/  FMUL.FTZ R0, R5, R6 ;  /* 0x0000000605007220 */ /* 0x000fe20000410000 */
[----:B------:R-:W-:-:S03]  /*57f0*/  FMUL.FTZ R6, R6, 0.5 ;  /* 0x3f00000006067820 */ /* 0x000fc60000410000 */
[----:B------:R-:W-:-:S04]  /*5800*/  FFMA R5, -R0, R0, R5 ;  /* 0x0000000000057223 */ /* 0x000fc80000000105 */
[----:B------:R-:W-:-:S07]  /*5810*/  FFMA R0, R5, R6, R0 ;  /* 0x0000000605007223 */ /* 0x000fce0000000000 */
.L_x_254:
[----:B------:R-:W-:Y:S05]  /*5820*/  BSYNC.RECONVERGENT B0 ;  /* 0x0000000000007941 */ /* 0x000fea0003800200 */
.L_x_252:
        /* <DEDUP_REMOVED lines=11> */
.L_x_256:
[----:B------:R-:W-:Y:S01]  /*58e0*/  FMUL.FTZ R0, R5, R6 ;  /* 0x0000000605007220 */ /* 0x000fe20000410000 */
[----:B------:R-:W-:-:S03]  /*58f0*/  FMUL.FTZ R6, R6, 0.5 ;  /* 0x3f00000006067820 */ /* 0x000fc60000410000 */
[----:B------:R-:W-:-:S04]  /*5900*/  FFMA R5, -R0, R0, R5 ;  /* 0x0000000000057223 */ /* 0x000fc80000000105 */
[----:B------:R-:W-:-:S07]  /*5910*/  FFMA R0, R5, R6, R0 ;  /* 0x0000000605007223 */ /* 0x000fce0000000000 */
.L_x_257:
[----:B------:R-:W-:Y:S05]  /*5920*/  BSYNC.RECONVERGENT B0 ;  /* 0x0000000000007941 */ /* 0x000fea0003800200 */
.L_x_255:
        /* <DEDUP_REMOVED lines=11> */
.L_x_259:
[----:B------:R-:W-:Y:S01]  /*59e0*/  FMUL.FTZ R0, R5, R6 ;  /* 0x0000000605007220 */ /* 0x000fe20000410000 */
[----:B------:R-:W-:-:S03]  /*59f0*/  FMUL.FTZ R6, R6, 0.5 ;  /* 0x3f00000006067820 */ /* 0x000fc60000410000 */
[----:B------:R-:W-:-:S04]  /*5a00*/  FFMA R5, -R0, R0, R5 ;  /* 0x0000000000057223 */ /* 0x000fc80000000105 */
[----:B------:R-:W-:-:S07]  /*5a10*/  FFMA R0, R5, R6, R0 ;  /* 0x0000000605007223 */ /* 0x000fce0000000000 */
.L_x_260:
[----:B------:R-:W-:Y:S05]  /*5a20*/  BSYNC.RECONVERGENT B0 ;  /* 0x0000000000007941 */ /* 0x000fea0003800200 */
.L_x_258:
        /* <DEDUP_REMOVED lines=11> */
.L_x_262:
[----:B------:R-:W-:Y:S01]  /*5ae0*/  FMUL.FTZ R0, R5, R6 ;  /* 0x0000000605007220 */ /* 0x000fe20000410000 */
[----:B------:R-:W-:-:S03]  /*5af0*/  FMUL.FTZ R6, R6, 0.5 ;  /* 0x3f00000006067820 */ /* 0x000fc60000410000 */
[----:B------:R-:W-:-:S04]  /*5b00*/  FFMA R5, -R0, R0, R5 ;  /* 0x0000000000057223 */ /* 0x000fc80000000105 */
[----:B------:R-:W-:-:S07]  /*5b10*/  FFMA R0, R5, R6, R0 ;  /* 0x0000000605007223 */ /* 0x000fce0000000000 */
.L_x_263:
[----:B------:R-:W-:Y:S05]  /*5b20*/  BSYNC.RECONVERGENT B0 ;  /* 0x0000000000007941 */ /* 0x000fea0003800200 */
.L_x_261:
        /* <DEDUP_REMOVED lines=11> */
.L_x_265:
[----:B------:R-:W-:Y:S01]  /*5be0*/  FMUL.FTZ R0, R5, R6 ;  /* 0x0000000605007220 */ /* 0x000fe20000410000 */
[----:B------:R-:W-:-:S03]  /*5bf0*/  FMUL.FTZ R6, R6, 0.5 ;  /* 0x3f00000006067820 */ /* 0x000fc60000410000 */
[----:B------:R-:W-:-:S04]  /*5c00*/  FFMA R5, -R0, R0, R5 ;  /* 0x0000000000057223 */ /* 0x000fc80000000105 */
[----:B------:R-:W-:-:S07]  /*5c10*/  FFMA R0, R5, R6, R0 ;  /* 0x0000000605007223 */ /* 0x000fce0000000000 */
.L_x_266:
[----:B------:R-:W-:Y:S05]  /*5c20*/  BSYNC.RECONVERGENT B0 ;  /* 0x0000000000007941 */ /* 0x000fea0003800200 */
.L_x_264:
        /* <DEDUP_REMOVED lines=11> */
.L_x_268:
[----:B------:R-:W-:Y:S01]  /*5ce0*/  FMUL.FTZ R0, R5, R6 ;  /* 0x0000000605007220 */ /* 0x000fe20000410000 */
[----:B------:R-:W-:-:S03]  /*5cf0*/  FMUL.FTZ R6, R6, 0.5 ;  /* 0x3f00000006067820 */ /* 0x000fc60000410000 */
[----:B------:R-:W-:-:S04]  /*5d00*/  FFMA R5, -R0, R0, R5 ;  /* 0x0000000000057223 */ /* 0x000fc80000000105 */
[----:B------:R-:W-:-:S07]  /*5d10*/  FFMA R0, R5, R6, R0 ;  /* 0x0000000605007223 */ /* 0x000fce0000000000 */
.L_x_269:
[----:B------:R-:W-:Y:S05]  /*5d20*/  BSYNC.RECONVERGENT B0 ;  /* 0x0000000000007941 */ /* 0x000fea0003800200 */
.L_x_267:
        /* <DEDUP_REMOVED lines=11> */
.L_x_271:
[----:B------:R-:W-:Y:S01]  /*5de0*/  FMUL.FTZ R0, R5, R6 ;  /* 0x0000000605007220 */ /* 0x000fe20000410000 */
[----:B------:R-:W-:-:S03]  /*5df0*/  FMUL.FTZ R6, R6, 0.5 ;  /* 0x3f00000006067820 */ /* 0x000fc60000410000 */
[----:B------:R-:W-:-:S04]  /*5e00*/  FFMA R5, -R0, R0, R5 ;  /* 0x0000000000057223 */ /* 0x000fc80000000105 */
[----:B------:R-:W-:-:S07]  /*5e10*/  FFMA R0, R5, R6, R0 ;  /* 0x0000000605007223 */ /* 0x000fce0000000000 */
.L_x_272:
[----:B------:R-:W-:Y:S05]  /*5e20*/  BSYNC.RECONVERGENT B0 ;  /* 0x0000000000007941 */ /* 0x000fea0003800200 */
.L_x_270:
        /* <DEDUP_REMOVED lines=11> */
.L_x_274:
[----:B------:R-:W-:Y:S01]  /*5ee0*/  FMUL.FTZ R0, R5, R6 ;  /* 0x0000000605007220 */ /* 0x000fe20000410000 */
[----:B------:R-:W-:-:S03]  /*5ef0*/  FMUL.FTZ R6, R6, 0.5 ;  /* 0x3f00000006067820 */ /* 0x000fc60000410000 */
[----:B------:R-:W-:-:S04]  /*5f00*/  FFMA R5, -R0, R0, R5 ;  /* 0x0000000000057223 */ /* 0x000fc80000000105 */
[----:B------:R-:W-:-:S07]  /*5f10*/  FFMA R0, R5, R6, R0 ;  /* 0x0000000605007223 */ /* 0x000fce0000000000 */
.L_x_275:
[----:B------:R-:W-:Y:S05]  /*5f20*/  BSYNC.RECONVERGENT B0 ;  /* 0x0000000000007941 */ /* 0x000fea0003800200 */
.L_x_273:
        /* <DEDUP_REMOVED lines=11> */
.L_x_277:
[----:B------:R-:W-:Y:S01]  /*5fe0*/  FMUL.FTZ R0, R5, R6 ;  /* 0x0000000605007220 */ /* 0x000fe20000410000 */
[----:B------:R-:W-:-:S03]  /*5ff0*/  FMUL.FTZ R6, R6, 0.5 ;  /* 0x3f00000006067820 */ /* 0x000fc60000410000 */
[----:B------:R-:W-:-:S04]  /*6000*/  FFMA R5, -R0, R0, R5 ;  /* 0x0000000000057223 */ /* 0x000fc80000000105 */
[----:B------:R-:W-:-:S07]  /*6010*/  FFMA R0, R5, R6, R0 ;  /* 0x0000000605007223 */ /* 0x000fce0000000000 */
.L_x_278:
[----:B------:R-:W-:Y:S05]  /*6020*/  BSYNC.RECONVERGENT B0 ;  /* 0x0000000000007941 */ /* 0x000fea0003800200 */
.L_x_276:
        /* <DEDUP_REMOVED lines=11> */
.L_x_280:
[----:B------:R-:W-:Y:S01]  /*60e0*/  FMUL.FTZ R0, R5, R6 ;  /* 0x0000000605007220 */ /* 0x000fe20000410000 */
[----:B------:R-:W-:-:S03]  /*60f0*/  FMUL.FTZ R6, R6, 0.5 ;  /* 0x3f00000006067820 */ /* 0x000fc60000410000 */
[----:B------:R-:W-:-:S04]  /*6100*/  FFMA R5, -R0, R0, R5 ;  /* 0x0000000000057223 */ /* 0x000fc80000000105 */
[----:B------:R-:W-:-:S07]  /*6110*/  FFMA R0, R5, R6, R0 ;  /* 0x0000000605007223 */ /* 0x000fce0000000000 */
.L_x_281:
[----:B------:R-:W-:Y:S05]  /*6120*/  BSYNC.RECONVERGENT B0 ;  /* 0x0000000000007941 */ /* 0x000fea0003800200 */
.L_x_279:
        /* <DEDUP_REMOVED lines=11> */
.L_x_283:
[----:B------:R-:W-:Y:S01]  /*61e0*/  FMUL.FTZ R0, R5, R6 ;  /* 0x0000000605007220 */ /* 0x000fe20000410000 */
[----:B------:R-:W-:-:S03]  /*61f0*/  FMUL.FTZ R6, R6, 0.5 ;  /* 0x3f00000006067820 */ /* 0x000fc60000410000 */
[----:B------:R-:W-:-:S04]  /*6200*/  FFMA R5, -R0, R0, R5 ;  /* 0x0000000000057223 */ /* 0x000fc80000000105 */
[----:B------:R-:W-:-:S07]  /*6210*/  FFMA R0, R5, R6, R0 ;  /* 0x0000000605007223 */ /* 0x000fce0000000000 */
.L_x_284:
[----:B------:R-:W-:Y:S05]  /*6220*/  BSYNC.RECONVERGENT B0 ;  /* 0x0000000000007941 */ /* 0x000fea0003800200 */
.L_x_282:
        /* <DEDUP_REMOVED lines=11> */
.L_x_286:
[----:B------:R-:W-:Y:S01]  /*62e0*/  FMUL.FTZ R0, R5, R6 ;  /* 0x0000000605007220 */ /* 0x000fe20000410000 */
[----:B------:R-:W-:-:S03]  /*62f0*/  FMUL.FTZ R6, R6, 0.5 ;  /* 0x3f00000006067820 */ /* 0x000fc60000410000 */
[----:B------:R-:W-:-:S04]  /*6300*/  FFMA R5, -R0, R0, R5 ;  /* 0x0000000000057223 */ /* 0x000fc80000000105 */
[----:B------:R-:W-:-:S07]  /*6310*/  FFMA R0, R5, R6, R0 ;  /* 0x0000000605007223 */ /* 0x000fce0000000000 */
.L_x_287:
[----:B------:R-:W-:Y:S05]  /*6320*/  BSYNC.RECONVERGENT B0 ;  /* 0x0000000000007941 */ /* 0x000fea0003800200 */
.L_x_285:
        /* <DEDUP_REMOVED lines=11> */
.L_x_289:
[----:B------:R-:W-:Y:S01]  /*63e0*/  FMUL.FTZ R0, R5, R6 ;  /* 0x0000000605007220 */ /* 0x000fe20000410000 */
[----:B------:R-:W-:-:S03]  /*63f0*/  FMUL.FTZ R6, R6, 0.5 ;  /* 0x3f00000006067820 */ /* 0x000fc60000410000 */
[----:B------:R-:W-:-:S04]  /*6400*/  FFMA R5, -R0, R0, R5 ;  /* 0x0000000000057223 */ /* 0x000fc80000000105 */
[----:B------:R-:W-:-:S07]  /*6410*/  FFMA R0, R5, R6, R0 ;  /* 0x0000000605007223 */ /* 0x000fce0000000000 */
.L_x_290:
[----:B------:R-:W-:Y:S05]  /*6420*/  BSYNC.RECONVERGENT B0 ;  /* 0x0000000000007941 */ /* 0x000fea0003800200 */
.L_x_288:
        /* <DEDUP_REMOVED lines=11> */
.L_x_292:
[----:B------:R-:W-:Y:S01]  /*64e0*/  FMUL.FTZ R0, R5, R6 ;  /* 0x0000000605007220 */ /* 0x000fe20000410000 */
[----:B------:R-:W-:-:S03]  /*64f0*/  FMUL.FTZ R6, R6, 0.5 ;  /* 0x3f00000006067820 */ /* 0x000fc60000410000 */
[----:B------:R-:W-:-:S04]  /*6500*/  FFMA R5, -R0, R0, R5 ;  /* 0x0000000000057223 */ /* 0x000fc80000000105 */
[----:B------:R-:W-:-:S07]  /*6510*/  FFMA R0, R5, R6, R0 ;  /* 0x0000000605007223 */ /* 0x000fce0000000000 */
.L_x_293:
[----:B------:R-:W-:Y:S05]  /*6520*/  BSYNC.RECONVERGENT B0 ;  /* 0x0000000000007941 */ /* 0x000fea0003800200 */
.L_x_291:
        /* <DEDUP_REMOVED lines=11> */
.L_x_295:
[----:B------:R-:W-:Y:S01]  /*65e0*/  FMUL.FTZ R0, R5, R6 ;  /* 0x0000000605007220 */ /* 0x000fe20000410000 */
[----:B------:R-:W-:-:S03]  /*65f0*/  FMUL.FTZ R6, R6, 0.5 ;  /* 0x3f00000006067820 */ /* 0x000fc60000410000 */
[----:B------:R-:W-:-:S04]  /*6600*/  FFMA R5, -R0, R0, R5 ;  /* 0x0000000000057223 */ /* 0x000fc80000000105 */
[----:B------:R-:W-:-:S07]  /*6610*/  FFMA R0, R5, R6, R0 ;  /* 0x0000000605007223 */ /* 0x000fce0000000000 */
.L_x_296:
[----:B------:R-:W-:Y:S05]  /*6620*/  BSYNC.RECONVERGENT B0 ;  /* 0x0000000000007941 */ /* 0x000fea0003800200 */
.L_x_294:
        /* <DEDUP_REMOVED lines=11> */
.L_x_298:
[----:B------:R-:W-:Y:S01]  /*66e0*/  FMUL.FTZ R0, R5, R6 ;  /* 0x0000000605007220 */ /* 0x000fe20000410000 */
[----:B------:R-:W-:-:S03]  /*66f0*/  FMUL.FTZ R6, R6, 0.5 ;  /* 0x3f00000006067820 */ /* 0x000fc60000410000 */
[----:B------:R-:W-:-:S04]  /*6700*/  FFMA R5, -R0, R0, R5 ;  /* 0x0000000000057223 */ /* 0x000fc80000000105 */
[----:B------:R-:W-:-:S07]  /*6710*/  FFMA R0, R5, R6, R0 ;  /* 0x0000000605007223 */ /* 0x000fce0000000000 */
.L_x_299:
[----:B------:R-:W-:Y:S05]  /*6720*/  BSYNC.RECONVERGENT B0 ;  /* 0x0000000000007941 */ /* 0x000fea0003800200 */
.L_x_297:
[----:B------:R-:W0:Y:S01]  /*6730*/  LDC.64 R6, c[0x0][0x390] ;  /* 0x0000e400ff067b82 */ /* 0x000e220000000a00 */
[----:B------:R-:W-:-:S04]  /*6740*/  FADD R3, R3, R0 ;  /* 0x0000000003037221 */ /* 0x000fc80000000000 */
[----:B------:R-:W-:Y:S01]  /*6750*/  FADD R5, -R4, R3 ;  /* 0x0000000304057221 */ /* 0x000fe20000000100 */
[----:B0-----:R-:W-:-:S05]  /*6760*/  IMAD.WIDE R2, R2, 0x4, R6 ;  /* 0x0000000402027825 */ /* 0x001fca00078e0206 */
[----:B------:R-:W-:Y:S01]  /*6770*/  STG.E desc[UR4][R2.64], R5 ;  /* 0x0000000502007986 */ /* 0x000fe2000c101904 */
[----:B------:R-:W-:Y:S05]  /*6780*/  EXIT ;  /* 0x000000000000794d */ /* 0x000fea0003800000 */
        .weak           $__internal_0_$__cuda_sm20_sqrt_rn_f32_slowpath
        .type           $__internal_0_$__cuda_sm20_sqrt_rn_f32_slowpath,@function
        .size           $__internal_0_$__cuda_sm20_sqrt_rn_f32_slowpath,(.L_x_302 - $__internal_0_$__cuda_sm20_sqrt_rn_f32_slowpath)
$__internal_0_$__cuda_sm20_sqrt_rn_f32_slowpath:
[----:B------:R-:W-:-:S13]  /*6790*/  LOP3.LUT P0, RZ, R0, 0x7fffffff, RZ, 0xc0, !PT ;  /* 0x7fffffff00ff7812 */ /* 0x000fda000780c0ff */
[----:B------:R-:W-:Y:S01]  /*67a0*/  @!P0 MOV R5, R0 ;  /* 0x0000000000058202 */ /* 0x000fe20000000f00 */
[----:B------:R-:W-:Y:S06]  /*67b0*/  @!P0 BRA `(.L_x_300) ;  /* 0x0000000000408947 */ /* 0x000fec0003800000 */
[----:B------:R-:W-:-:S13]  /*67c0*/  FSETP.GEU.FTZ.AND P0, PT, R0, RZ, PT ;  /* 0x000000ff0000720b */ /* 0x000fda0003f1e000 */
[----:B------:R-:W-:Y:S01]  /*67d0*/  @!P0 MOV R5, 0x7fffffff ;  /* 0x7fffffff00058802 */ /* 0x000fe20000000f00 */
[----:B------:R-:W-:Y:S06]  /*67e0*/  @!P0 BRA `(.L_x_300) ;  /* 0x0000000000348947 */ /* 0x000fec0003800000 */
[----:B------:R-:W-:-:S13]  /*67f0*/  FSETP.GTU.FTZ.AND P0, PT, |R0|, +INF , PT ;  /* 0x7f8000000000780b */ /* 0x000fda0003f1c200 */
[----:B------:R-:W-:Y:S01]  /*6800*/  @P0 FADD.FTZ R5, R0, 1 ;  /* 0x3f80000000050421 */ /* 0x000fe20000010000 */
[----:B------:R-:W-:Y:S06]  /*6810*/  @P0 BRA `(.L_x_300) ;  /* 0x0000000000280947 */ /* 0x000fec0003800000 */
[----:B------:R-:W-:-:S13]  /*6820*/  FSETP.NEU.FTZ.AND P0, PT, |R0|, +INF , PT ;  /* 0x7f8000000000780b */ /* 0x000fda0003f1d200 */
[----:B------:R-:W-:-:S04]  /*6830*/  @P0 FFMA R6, R0, 1.84467440737095516160e+19, RZ ;  /* 0x5f80000000060823 */ /* 0x000fc800000000ff */
[----:B------:R-:W0:Y:S02]  /*6840*/  @P0 MUFU.RSQ R5, R6 ;  /* 0x0000000600050308 */ /* 0x000e240000001400 */
[----:B0-----:R-:W-:Y:S01]  /*6850*/  @P0 FMUL.FTZ R7, R6, R5 ;  /* 0x0000000506070220 */ /* 0x001fe20000410000 */
[----:B------:R-:W-:Y:S01]  /*6860*/  @P0 FMUL.FTZ R9, R5, 0.5 ;  /* 0x3f00000005090820 */ /* 0x000fe20000410000 */
[----:B------:R-:W-:Y:S02]  /*6870*/  @!P0 MOV R5, R0 ;  /* 0x0000000000058202 */ /* 0x000fe40000000f00 */
[----:B------:R-:W-:-:S04]  /*6880*/  @P0 FADD.FTZ R8, -R7, -RZ ;  /* 0x800000ff07080221 */ /* 0x000fc80000010100 */
[----:B------:R-:W-:-:S04]  /*6890*/  @P0 FFMA R8, R7, R8, R6 ;  /* 0x0000000807080223 */ /* 0x000fc80000000006 */
[----:B------:R-:W-:-:S04]  /*68a0*/  @P0 FFMA R8, R8, R9, R7 ;  /* 0x0000000908080223 */ /* 0x000fc80000000007 */
[----:B------:R-:W-:-:S07]  /*68b0*/  @P0 FMUL.FTZ R5, R8, 2.3283064365386962891e-10 ;  /* 0x2f80000008050820 */ /* 0x000fce0000410000 */
.L_x_300:
[----:B------:R-:W-:Y:S01]  /*68c0*/  HFMA2 R7, -RZ, RZ, 0, 0 ;  /* 0x00000000ff077431 */ /* 0x000fe200000001ff */
[----:B------:R-:W-:Y:S02]  /*68d0*/  MOV R6, R10 ;  /* 0x0000000a00067202 */ /* 0x000fe40000000f00 */
[----:B------:R-:W-:Y:S02]  /*68e0*/  MOV R0, R5 ;  /* 0x0000000500007202 */ /* 0x000fe40000000f00 */
[----:B------:R-:W-:Y:S05]  /*68f0*/  RET.REL.NODEC R6 `(_Z20vectorComplexComputePKfS0_Pfi) ;  /* 0xffffff9406c07950 */ /* 0x000fea0003c3ffff */
.L_x_301:
[----:B------:R-:W-:-:S00]  /*6900*/  BRA `(.L_x_301) ;  /* 0xfffffffc00fc7947 */ /* 0x000fc0000383ffff */
[----:B------:R-:W-:-:S00]  /*6910*/  NOP ;  /* 0x0000000000007918 */ /* 0x000fc00000000000 */
        /* <DEDUP_REMOVED lines=14> */
.L_x_302:


//--------------------- .nv.shared.reserved.0     --------------------------
	.section	.nv.shared.reserved.0,"aw",@nobits
	.weak		__nv_reservedSMEM_offset_0_alias
	.size		__nv_reservedSMEM_offset_0_alias, 0, 64
	.other		__nv_reservedSMEM_offset_0_alias,@"STO_CUDA_RESERVED_SHARED STV_DEFAULT"
__nv_reservedSMEM_offset_0_alias:
	.zero		0
	.zero		64


//--------------------- .nv.constant0._Z20vectorComplexComputePKfS0_Pfi --------------------------
	.section	.nv.constant0._Z20vectorComplexComputePKfS0_Pfi,"a",@progbits
	.sectionflags	@""
	.align	4
.nv.constant0._Z20vectorComplexComputePKfS0_Pfi:
	.zero		924


//--------------------- SYMBOLS --------------------------

	.type		.nv.reservedSmem.offset0,@object
	.size		.nv.reservedSmem.offset0,0x4
